//
// Generated by NVIDIA NVVM Compiler
//
// Compiler Build ID: CL-36424714
// Cuda compilation tools, release 13.0, V13.0.88
// Based on NVVM 20.0.0
//

.version 9.0
.target sm_100
.address_size 64

	// .globl	_Z12col_wmma_keriiiPdS_S_dd

.visible .entry _Z12col_wmma_keriiiPdS_S_dd(
	.param .u32 _Z12col_wmma_keriiiPdS_S_dd_param_0,
	.param .u32 _Z12col_wmma_keriiiPdS_S_dd_param_1,
	.param .u32 _Z12col_wmma_keriiiPdS_S_dd_param_2,
	.param .u64 .ptr .align 1 _Z12col_wmma_keriiiPdS_S_dd_param_3,
	.param .u64 .ptr .align 1 _Z12col_wmma_keriiiPdS_S_dd_param_4,
	.param .u64 .ptr .align 1 _Z12col_wmma_keriiiPdS_S_dd_param_5,
	.param .f64 _Z12col_wmma_keriiiPdS_S_dd_param_6,
	.param .f64 _Z12col_wmma_keriiiPdS_S_dd_param_7
)
{
	.reg .pred 	%p<17>;
	.reg .b32 	%r<65>;
	.reg .b64 	%rd<37>;
	.reg .b64 	%fd<75>;

	ld.param.u32 	%r35, [_Z12col_wmma_keriiiPdS_S_dd_param_0];
	ld.param.u32 	%r36, [_Z12col_wmma_keriiiPdS_S_dd_param_1];
	ld.param.u32 	%r37, [_Z12col_wmma_keriiiPdS_S_dd_param_2];
	ld.param.u64 	%rd3, [_Z12col_wmma_keriiiPdS_S_dd_param_3];
	ld.param.u64 	%rd4, [_Z12col_wmma_keriiiPdS_S_dd_param_4];
	mov.u32 	%r38, %ctaid.x;
	mov.u32 	%r39, %ntid.x;
	mov.u32 	%r40, %tid.x;
	mad.lo.s32 	%r41, %r38, %r39, %r40;
	mov.u32 	%r42, %ctaid.y;
	mov.u32 	%r43, %ntid.y;
	mov.u32 	%r44, %tid.y;
	mad.lo.s32 	%r45, %r42, %r43, %r44;
	shr.u32 	%r46, %r41, 2;
	and.b32  	%r1, %r46, 1073741816;
	shl.b32 	%r2, %r45, 3;
	setp.lt.s32 	%p2, %r37, 1;
	mov.f64 	%fd57, 0d0000000000000000;
	mov.f64 	%fd58, %fd57;
	@%p2 bra 	$L__BB0_17;
	setp.lt.s32 	%p3, %r1, %r35;
	setp.lt.s32 	%p4, %r2, %r36;
	and.pred  	%p1, %p3, %p4;
	cvt.u64.u32 	%rd1, %r1;
	mul.lo.s32 	%r3, %r37, %r2;
	add.s32 	%r48, %r37, -1;
	shr.u32 	%r49, %r48, 2;
	add.s32 	%r4, %r49, 1;
	and.b32  	%r5, %r4, 3;
	setp.lt.u32 	%p5, %r37, 13;
	mov.b32 	%r61, 0;
	mov.f64 	%fd57, 0d0000000000000000;
	@%p5 bra 	$L__BB0_12;
	mul.lo.s32 	%r58, %r35, 12;
	shl.b32 	%r57, %r35, 3;
	shl.b32 	%r56, %r35, 2;
	and.b32  	%r51, %r4, 2147483644;
	neg.s32 	%r54, %r51;
	mov.f64 	%fd57, 0d0000000000000000;
	mov.b32 	%r55, 0;
	not.pred 	%p6, %p1;
	mov.u32 	%r59, %r3;
	mov.f64 	%fd58, %fd57;
	mov.u32 	%r61, %r55;
$L__BB0_3:
	@%p6 bra 	$L__BB0_5;
	cvt.s64.s32 	%rd6, %r55;
	add.s64 	%rd7, %rd6, %rd1;
	shl.b64 	%rd8, %rd7, 3;
	add.s64 	%rd9, %rd3, %rd8;
	wmma.load.a.sync.aligned.col.m8n8k4.f64 	{%fd37}, [%rd9], %r35;
	mul.wide.u32 	%rd10, %r59, 8;
	add.s64 	%rd11, %rd4, %rd10;
	wmma.load.b.sync.aligned.col.m8n8k4.f64 	{%fd38}, [%rd11], %r37;
	wmma.mma.sync.aligned.col.col.m8n8k4.f64.f64.f64.f64.rn {%fd58, %fd57}, {%fd37}, {%fd38}, {%fd58, %fd57};
$L__BB0_5:
	mul.wide.u32 	%rd12, %r59, 8;
	add.s64 	%rd2, %rd4, %rd12;
	@%p6 bra 	$L__BB0_7;
	cvt.s64.s32 	%rd13, %r56;
	add.s64 	%rd14, %rd13, %rd1;
	shl.b64 	%rd15, %rd14, 3;
	add.s64 	%rd16, %rd3, %rd15;
	wmma.load.a.sync.aligned.col.m8n8k4.f64 	{%fd39}, [%rd16], %r35;
	wmma.load.b.sync.aligned.col.m8n8k4.f64 	{%fd40}, [%rd2+32], %r37;
	wmma.mma.sync.aligned.col.col.m8n8k4.f64.f64.f64.f64.rn {%fd58, %fd57}, {%fd39}, {%fd40}, {%fd58, %fd57};
$L__BB0_7:
	@%p6 bra 	$L__BB0_9;
	cvt.s64.s32 	%rd17, %r57;
	add.s64 	%rd18, %rd17, %rd1;
	shl.b64 	%rd19, %rd18, 3;
	add.s64 	%rd20, %rd3, %rd19;
	wmma.load.a.sync.aligned.col.m8n8k4.f64 	{%fd41}, [%rd20], %r35;
	wmma.load.b.sync.aligned.col.m8n8k4.f64 	{%fd42}, [%rd2+64], %r37;
	wmma.mma.sync.aligned.col.col.m8n8k4.f64.f64.f64.f64.rn {%fd58, %fd57}, {%fd41}, {%fd42}, {%fd58, %fd57};
$L__BB0_9:
	@%p6 bra 	$L__BB0_11;
	cvt.s64.s32 	%rd21, %r58;
	add.s64 	%rd22, %rd21, %rd1;
	shl.b64 	%rd23, %rd22, 3;
	add.s64 	%rd24, %rd3, %rd23;
	wmma.load.a.sync.aligned.col.m8n8k4.f64 	{%fd43}, [%rd24], %r35;
	wmma.load.b.sync.aligned.col.m8n8k4.f64 	{%fd44}, [%rd2+96], %r37;
	wmma.mma.sync.aligned.col.col.m8n8k4.f64.f64.f64.f64.rn {%fd58, %fd57}, {%fd43}, {%fd44}, {%fd58, %fd57};
$L__BB0_11:
	add.s32 	%r61, %r61, 16;
	add.s32 	%r59, %r59, 16;
	shl.b32 	%r52, %r35, 4;
	add.s32 	%r58, %r58, %r52;
	add.s32 	%r57, %r57, %r52;
	add.s32 	%r56, %r56, %r52;
	add.s32 	%r55, %r55, %r52;
	add.s32 	%r54, %r54, 4;
	setp.ne.s32 	%p10, %r54, 0;
	@%p10 bra 	$L__BB0_3;
$L__BB0_12:
	setp.eq.s32 	%p11, %r5, 0;
	@%p11 bra 	$L__BB0_17;
	add.s32 	%r64, %r61, %r3;
	mul.lo.s32 	%r63, %r61, %r35;
	shl.b32 	%r27, %r35, 2;
	neg.s32 	%r62, %r5;
	not.pred 	%p12, %p1;
$L__BB0_14:
	.pragma "nounroll";
	@%p12 bra 	$L__BB0_16;
	cvt.s64.s32 	%rd25, %r63;
	add.s64 	%rd26, %rd25, %rd1;
	shl.b64 	%rd27, %rd26, 3;
	add.s64 	%rd28, %rd3, %rd27;
	wmma.load.a.sync.aligned.col.m8n8k4.f64 	{%fd45}, [%rd28], %r35;
	mul.wide.u32 	%rd29, %r64, 8;
	add.s64 	%rd30, %rd4, %rd29;
	wmma.load.b.sync.aligned.col.m8n8k4.f64 	{%fd46}, [%rd30], %r37;
	wmma.mma.sync.aligned.col.col.m8n8k4.f64.f64.f64.f64.rn {%fd58, %fd57}, {%fd45}, {%fd46}, {%fd58, %fd57};
$L__BB0_16:
	add.s32 	%r64, %r64, 4;
	add.s32 	%r63, %r63, %r27;
	add.s32 	%r62, %r62, 1;
	setp.ne.s32 	%p13, %r62, 0;
	@%p13 bra 	$L__BB0_14;
$L__BB0_17:
	setp.ge.s32 	%p14, %r1, %r35;
	setp.ge.s32 	%p15, %r2, %r36;
	or.pred  	%p16, %p14, %p15;
	@%p16 bra 	$L__BB0_19;
	ld.param.f64 	%fd54, [_Z12col_wmma_keriiiPdS_S_dd_param_7];
	ld.param.f64 	%fd53, [_Z12col_wmma_keriiiPdS_S_dd_param_6];
	ld.param.u64 	%rd36, [_Z12col_wmma_keriiiPdS_S_dd_param_5];
	cvt.u64.u32 	%rd31, %r1;
	mul.lo.s32 	%r53, %r2, %r35;
	cvt.u64.u32 	%rd32, %r53;
	add.s64 	%rd33, %rd31, %rd32;
	shl.b64 	%rd34, %rd33, 3;
	add.s64 	%rd35, %rd36, %rd34;
	wmma.load.c.sync.aligned.col.m8n8k4.f64 	{%fd47, %fd48}, [%rd35], %r35;
	mul.f64 	%fd49, %fd54, %fd47;
	fma.rn.f64 	%fd50, %fd53, %fd58, %fd49;
	mul.f64 	%fd51, %fd54, %fd48;
	fma.rn.f64 	%fd52, %fd53, %fd57, %fd51;
	wmma.store.d.sync.aligned.col.m8n8k4.f64 	[%rd35], {%fd50, %fd52}, %r35;
$L__BB0_19:
	ret;

}
	// .globl	_Z9transposeiiPdS_
.visible .entry _Z9transposeiiPdS_(
	.param .u32 _Z9transposeiiPdS__param_0,
	.param .u32 _Z9transposeiiPdS__param_1,
	.param .u64 .ptr .align 1 _Z9transposeiiPdS__param_2,
	.param .u64 .ptr .align 1 _Z9transposeiiPdS__param_3
)
{
	.reg .pred 	%p<2>;
	.reg .b32 	%r<12>;
	.reg .b64 	%rd<9>;
	.reg .b64 	%fd<2>;

	ld.param.u32 	%r2, [_Z9transposeiiPdS__param_0];
	ld.param.u32 	%r3, [_Z9transposeiiPdS__param_1];
	ld.param.u64 	%rd1, [_Z9transposeiiPdS__param_2];
	ld.param.u64 	%rd2, [_Z9transposeiiPdS__param_3];
	mov.u32 	%r4, %ctaid.x;
	mov.u32 	%r5, %ntid.x;
	mov.u32 	%r6, %tid.x;
	mad.lo.s32 	%r1, %r4, %r5, %r6;
	mul.lo.s32 	%r7, %r3, %r2;
	setp.ge.s32 	%p1, %r1, %r7;
	@%p1 bra 	$L__BB1_2;
	cvta.to.global.u64 	%rd3, %rd1;
	cvta.to.global.u64 	%rd4, %rd2;
	div.s32 	%r8, %r1, %r3;
	mul.lo.s32 	%r9, %r8, %r3;
	sub.s32 	%r10, %r1, %r9;
	mad.lo.s32 	%r11, %r10, %r2, %r8;
	mul.wide.s32 	%rd5, %r11, 8;
	add.s64 	%rd6, %rd3, %rd5;
	ld.global.f64 	%fd1, [%rd6];
	mul.wide.s32 	%rd7, %r1, 8;
	add.s64 	%rd8, %rd4, %rd7;
	st.global.f64 	[%rd8], %fd1;
$L__BB1_2:
	ret;

}
	// .globl	_Z9kernelMatIdEviiiPT_S1_S1_
.visible .entry _Z9kernelMatIdEviiiPT_S1_S1_(
	.param .u32 _Z9kernelMatIdEviiiPT_S1_S1__param_0,
	.param .u32 _Z9kernelMatIdEviiiPT_S1_S1__param_1,
	.param .u32 _Z9kernelMatIdEviiiPT_S1_S1__param_2,
	.param .u64 .ptr .align 1 _Z9kernelMatIdEviiiPT_S1_S1__param_3,
	.param .u64 .ptr .align 1 _Z9kernelMatIdEviiiPT_S1_S1__param_4,
	.param .u64 .ptr .align 1 _Z9kernelMatIdEviiiPT_S1_S1__param_5
)
{
	.reg .pred 	%p<13>;
	.reg .b32 	%r<46>;
	.reg .b64 	%rd<39>;
	.reg .b64 	%fd<68>;

	ld.param.u32 	%r22, [_Z9kernelMatIdEviiiPT_S1_S1__param_0];
	ld.param.u32 	%r23, [_Z9kernelMatIdEviiiPT_S1_S1__param_1];
	ld.param.u32 	%r21, [_Z9kernelMatIdEviiiPT_S1_S1__param_2];
	ld.param.u64 	%rd4, [_Z9kernelMatIdEviiiPT_S1_S1__param_3];
	ld.param.u64 	%rd5, [_Z9kernelMatIdEviiiPT_S1_S1__param_4];
	ld.param.u64 	%rd3, [_Z9kernelMatIdEviiiPT_S1_S1__param_5];
	cvta.to.global.u64 	%rd1, %rd5;
	cvta.to.global.u64 	%rd2, %rd4;
	mov.u32 	%r24, %ctaid.x;
	mov.u32 	%r25, %ntid.x;
	mov.u32 	%r26, %tid.x;
	mad.lo.s32 	%r1, %r24, %r25, %r26;
	mov.u32 	%r27, %ctaid.y;
	mov.u32 	%r28, %ntid.y;
	mov.u32 	%r29, %tid.y;
	mad.lo.s32 	%r30, %r27, %r28, %r29;
	setp.ge.s32 	%p1, %r1, %r22;
	setp.ge.s32 	%p2, %r30, %r23;
	or.pred  	%p3, %p1, %p2;
	@%p3 bra 	$L__BB2_14;
	setp.lt.s32 	%p4, %r21, 1;
	mov.f64 	%fd67, 0d0000000000000000;
	@%p4 bra 	$L__BB2_13;
	mul.lo.s32 	%r3, %r21, %r1;
	and.b32  	%r4, %r21, 7;
	setp.lt.u32 	%p5, %r21, 8;
	mov.f64 	%fd67, 0d0000000000000000;
	mov.b32 	%r44, 0;
	@%p5 bra 	$L__BB2_5;
	and.b32  	%r44, %r21, 2147483640;
	neg.s32 	%r42, %r44;
	shl.b32 	%r7, %r23, 3;
	mov.f64 	%fd67, 0d0000000000000000;
	mul.wide.s32 	%rd10, %r23, 8;
	mov.u32 	%r40, %r3;
	mov.u32 	%r41, %r30;
$L__BB2_4:
	.pragma "nounroll";
	mul.wide.s32 	%rd6, %r40, 8;
	add.s64 	%rd7, %rd2, %rd6;
	ld.global.f64 	%fd17, [%rd7];
	mul.wide.s32 	%rd8, %r41, 8;
	add.s64 	%rd9, %rd1, %rd8;
	ld.global.f64 	%fd18, [%rd9];
	fma.rn.f64 	%fd19, %fd17, %fd18, %fd67;
	ld.global.f64 	%fd20, [%rd7+8];
	add.s64 	%rd11, %rd9, %rd10;
	ld.global.f64 	%fd21, [%rd11];
	fma.rn.f64 	%fd22, %fd20, %fd21, %fd19;
	ld.global.f64 	%fd23, [%rd7+16];
	add.s64 	%rd12, %rd11, %rd10;
	ld.global.f64 	%fd24, [%rd12];
	fma.rn.f64 	%fd25, %fd23, %fd24, %fd22;
	ld.global.f64 	%fd26, [%rd7+24];
	add.s64 	%rd13, %rd12, %rd10;
	ld.global.f64 	%fd27, [%rd13];
	fma.rn.f64 	%fd28, %fd26, %fd27, %fd25;
	ld.global.f64 	%fd29, [%rd7+32];
	add.s64 	%rd14, %rd13, %rd10;
	ld.global.f64 	%fd30, [%rd14];
	fma.rn.f64 	%fd31, %fd29, %fd30, %fd28;
	ld.global.f64 	%fd32, [%rd7+40];
	add.s64 	%rd15, %rd14, %rd10;
	ld.global.f64 	%fd33, [%rd15];
	fma.rn.f64 	%fd34, %fd32, %fd33, %fd31;
	ld.global.f64 	%fd35, [%rd7+48];
	add.s64 	%rd16, %rd15, %rd10;
	ld.global.f64 	%fd36, [%rd16];
	fma.rn.f64 	%fd37, %fd35, %fd36, %fd34;
	ld.global.f64 	%fd38, [%rd7+56];
	add.s64 	%rd17, %rd16, %rd10;
	ld.global.f64 	%fd39, [%rd17];
	fma.rn.f64 	%fd67, %fd38, %fd39, %fd37;
	add.s32 	%r42, %r42, 8;
	add.s32 	%r41, %r41, %r7;
	add.s32 	%r40, %r40, 8;
	setp.ne.s32 	%p6, %r42, 0;
	@%p6 bra 	$L__BB2_4;
$L__BB2_5:
	setp.eq.s32 	%p7, %r4, 0;
	@%p7 bra 	$L__BB2_13;
	and.b32  	%r15, %r21, 3;
	setp.lt.u32 	%p8, %r4, 4;
	@%p8 bra 	$L__BB2_8;
	add.s32 	%r32, %r44, %r3;
	mul.wide.s32 	%rd18, %r32, 8;
	add.s64 	%rd19, %rd2, %rd18;
	ld.global.f64 	%fd41, [%rd19];
	mad.lo.s32 	%r33, %r44, %r23, %r30;
	mul.wide.s32 	%rd20, %r33, 8;
	add.s64 	%rd21, %rd1, %rd20;
	ld.global.f64 	%fd42, [%rd21];
	fma.rn.f64 	%fd43, %fd41, %fd42, %fd67;
	ld.global.f64 	%fd44, [%rd19+8];
	mul.wide.s32 	%rd22, %r23, 8;
	add.s64 	%rd23, %rd21, %rd22;
	ld.global.f64 	%fd45, [%rd23];
	fma.rn.f64 	%fd46, %fd44, %fd45, %fd43;
	ld.global.f64 	%fd47, [%rd19+16];
	add.s64 	%rd24, %rd23, %rd22;
	ld.global.f64 	%fd48, [%rd24];
	fma.rn.f64 	%fd49, %fd47, %fd48, %fd46;
	ld.global.f64 	%fd50, [%rd19+24];
	add.s64 	%rd25, %rd24, %rd22;
	ld.global.f64 	%fd51, [%rd25];
	fma.rn.f64 	%fd67, %fd50, %fd51, %fd49;
	add.s32 	%r44, %r44, 4;
$L__BB2_8:
	setp.eq.s32 	%p9, %r15, 0;
	@%p9 bra 	$L__BB2_13;
	setp.eq.s32 	%p10, %r15, 1;
	@%p10 bra 	$L__BB2_11;
	add.s32 	%r34, %r44, %r3;
	mul.wide.s32 	%rd26, %r34, 8;
	add.s64 	%rd27, %rd2, %rd26;
	ld.global.f64 	%fd53, [%rd27];
	mad.lo.s32 	%r35, %r44, %r23, %r30;
	mul.wide.s32 	%rd28, %r35, 8;
	add.s64 	%rd29, %rd1, %rd28;
	ld.global.f64 	%fd54, [%rd29];
	fma.rn.f64 	%fd55, %fd53, %fd54, %fd67;
	ld.global.f64 	%fd56, [%rd27+8];
	mul.wide.s32 	%rd30, %r23, 8;
	add.s64 	%rd31, %rd29, %rd30;
	ld.global.f64 	%fd57, [%rd31];
	fma.rn.f64 	%fd67, %fd56, %fd57, %fd55;
	add.s32 	%r44, %r44, 2;
$L__BB2_11:
	and.b32  	%r36, %r21, 1;
	setp.eq.b32 	%p11, %r36, 1;
	not.pred 	%p12, %p11;
	@%p12 bra 	$L__BB2_13;
	add.s32 	%r37, %r44, %r3;
	mul.wide.s32 	%rd32, %r37, 8;
	add.s64 	%rd33, %rd2, %rd32;
	ld.global.f64 	%fd58, [%rd33];
	mad.lo.s32 	%r38, %r44, %r23, %r30;
	mul.wide.s32 	%rd34, %r38, 8;
	add.s64 	%rd35, %rd1, %rd34;
	ld.global.f64 	%fd59, [%rd35];
	fma.rn.f64 	%fd67, %fd58, %fd59, %fd67;
$L__BB2_13:
	mad.lo.s32 	%r39, %r23, %r1, %r30;
	cvta.to.global.u64 	%rd36, %rd3;
	mul.wide.s32 	%rd37, %r39, 8;
	add.s64 	%rd38, %rd36, %rd37;
	st.global.f64 	[%rd38], %fd67;
$L__BB2_14:
	ret;

}


// ===== COMPILED SASS (sm_100) =====

	.target	sm_100

	.elftype	@"ET_EXEC"


//--------------------- .note.nv.tkinfo           --------------------------
	.section	.note.nv.tkinfo,"",@"SHT_NOTE"
	.sectionflags	@"SHF_NOTE_NV_TKINFO"
	.tkinfo
        /*0018*/ 	.word	0x00000002
        /*0030*/ 	.string	""
        /*0030*/ 	.string	"ptxas"
        /*0030*/ 	.string	"Cuda compilation tools, release 13.0, V13.0.88"
        /*0030*/ 	.string	"Build cuda_13.0.r13.0/compiler.36424714_0"
        /*0030*/ 	.string	"-arch sm_100 -m 64 "



//--------------------- .note.nv.cuinfo           --------------------------
	.section	.note.nv.cuinfo,"",@"SHT_NOTE"
	.sectionflags	@"SHF_NOTE_NV_CUINFO"
        /*0018*/ 	.short	0x0002
        /*001a*/ 	.short	0x0064
        /*001c*/ 	.short	0x0082
	.zero		2


//--------------------- .nv.info                  --------------------------
	.section	.nv.info,"",@"SHT_CUDA_INFO"
	.align	4


	//----- nvinfo : EIATTR_REGCOUNT
	.align		4
        /*0000*/ 	.byte	0x04, 0x2f
        /*0002*/ 	.short	(.L_1 - .L_0)
	.align		4
.L_0:
        /*0004*/ 	.word	index@(_Z12col_wmma_keriiiPdS_S_dd)
        /*0008*/ 	.word	0x0000001d


	//----- nvinfo : EIATTR_FRAME_SIZE
	.align		4
.L_1:
        /*000c*/ 	.byte	0x04, 0x11
        /*000e*/ 	.short	(.L_3 - .L_2)
	.align		4
.L_2:
        /*0010*/ 	.word	index@(_Z12col_wmma_keriiiPdS_S_dd)
        /*0014*/ 	.word	0x00000000


	//----- nvinfo : EIATTR_REGCOUNT
	.align		4
.L_3:
        /*0018*/ 	.byte	0x04, 0x2f
        /*001a*/ 	.short	(.L_5 - .L_4)
	.align		4
.L_4:
        /*001c*/ 	.word	index@(_Z9transposeiiPdS_)
        /*0020*/ 	.word	0x0000000c


	//----- nvinfo : EIATTR_FRAME_SIZE
	.align		4
.L_5:
        /*0024*/ 	.byte	0x04, 0x11
        /*0026*/ 	.short	(.L_7 - .L_6)
	.align		4
.L_6:
        /*0028*/ 	.word	index@(_Z9transposeiiPdS_)
        /*002c*/ 	.word	0x00000000


	//----- nvinfo : EIATTR_REGCOUNT
	.align		4
.L_7:
        /*0030*/ 	.byte	0x04, 0x2f
        /*0032*/ 	.short	(.L_9 - .L_8)
	.align		4
.L_8:
        /*0034*/ 	.word	index@(_Z9kernelMatIdEviiiPT_S1_S1_)
        /*0038*/ 	.word	0x00000020


	//----- nvinfo : EIATTR_FRAME_SIZE
	.align		4
.L_9:
        /*003c*/ 	.byte	0x04, 0x11
        /*003e*/ 	.short	(.L_11 - .L_10)
	.align		4
.L_10:
        /*0040*/ 	.word	index@(_Z9kernelMatIdEviiiPT_S1_S1_)
        /*0044*/ 	.word	0x00000000


	//----- nvinfo : EIATTR_MIN_STACK_SIZE
	.align		4
.L_11:
        /*0048*/ 	.byte	0x04, 0x12
        /*004a*/ 	.short	(.L_13 - .L_12)
	.align		4
.L_12:
        /*004c*/ 	.word	index@(_Z9kernelMatIdEviiiPT_S1_S1_)
        /*0050*/ 	.word	0x00000000


	//----- nvinfo : EIATTR_MIN_STACK_SIZE
	.align		4
.L_13:
        /*0054*/ 	.byte	0x04, 0x12
        /*0056*/ 	.short	(.L_15 - .L_14)
	.align		4
.L_14:
        /*0058*/ 	.word	index@(_Z9transposeiiPdS_)
        /*005c*/ 	.word	0x00000000


	//----- nvinfo : EIATTR_MIN_STACK_SIZE
	.align		4
.L_15:
        /*0060*/ 	.byte	0x04, 0x12
        /*0062*/ 	.short	(.L_17 - .L_16)
	.align		4
.L_16:
        /*0064*/ 	.word	index@(_Z12col_wmma_keriiiPdS_S_dd)
        /*0068*/ 	.word	0x00000000
.L_17:


//--------------------- .nv.compat                --------------------------
	.section	.nv.compat,"",@"SHT_CUDA_COMPAT_INFO"
	.align	4
        /*0000*/ 	.byte	0x02, 0x09, 0x00, 0x00, 0x02, 0x02, 0x01, 0x00, 0x02, 0x05, 0x05, 0x00, 0x03, 0x07, 0x01, 0x01
        /*0010*/ 	.byte	0x02, 0x03, 0x00, 0x00, 0x02, 0x06, 0x01, 0x00, 0x04, 0x0b, 0x08, 0x00, 0x01, 0x00, 0x00, 0x00
        /*0020*/ 	.byte	0x00, 0x00, 0x00, 0x00


//--------------------- .nv.info._Z9kernelMatIdEviiiPT_S1_S1_ --------------------------
	.section	.nv.info._Z9kernelMatIdEviiiPT_S1_S1_,"",@"SHT_CUDA_INFO"
	.sectionflags	@""
	.align	4


	//----- nvinfo : EIATTR_CUDA_API_VERSION
	.align		4
        /*0000*/ 	.byte	0x04, 0x37
        /*0002*/ 	.short	(.L_19 - .L_18)
.L_18:
        /*0004*/ 	.word	0x00000082


	//----- nvinfo : EIATTR_KPARAM_INFO
	.align		4
.L_19:
        /*0008*/ 	.byte	0x04, 0x17
        /*000a*/ 	.short	(.L_21 - .L_20)
.L_20:
        /*000c*/ 	.word	0x00000000
        /*0010*/ 	.short	0x0005
        /*0012*/ 	.short	0x0020
        /*0014*/ 	.byte	0x00, 0xf5, 0x21, 0x00


	//----- nvinfo : EIATTR_KPARAM_INFO
	.align		4
.L_21:
        /*0018*/ 	.byte	0x04, 0x17
        /*001a*/ 	.short	(.L_23 - .L_22)
.L_22:
        /*001c*/ 	.word	0x00000000
        /*0020*/ 	.short	0x0004
        /*0022*/ 	.short	0x0018
        /*0024*/ 	.byte	0x00, 0xf5, 0x21, 0x00


	//----- nvinfo : EIATTR_KPARAM_INFO
	.align		4
.L_23:
        /*0028*/ 	.byte	0x04, 0x17
        /*002a*/ 	.short	(.L_25 - .L_24)
.L_24:
        /*002c*/ 	.word	0x00000000
        /*0030*/ 	.short	0x0003
        /*0032*/ 	.short	0x0010
        /*0034*/ 	.byte	0x00, 0xf5, 0x21, 0x00


	//----- nvinfo : EIATTR_KPARAM_INFO
	.align		4
.L_25:
        /*0038*/ 	.byte	0x04, 0x17
        /*003a*/ 	.short	(.L_27 - .L_26)
.L_26:
        /*003c*/ 	.word	0x00000000
        /*0040*/ 	.short	0x0002
        /*0042*/ 	.short	0x0008
        /*0044*/ 	.byte	0x00, 0xf0, 0x11, 0x00


	//----- nvinfo : EIATTR_KPARAM_INFO
	.align		4
.L_27:
        /*0048*/ 	.byte	0x04, 0x17
        /*004a*/ 	.short	(.L_29 - .L_28)
.L_28:
        /*004c*/ 	.word	0x00000000
        /*0050*/ 	.short	0x0001
        /*0052*/ 	.short	0x0004
        /*0054*/ 	.byte	0x00, 0xf0, 0x11, 0x00


	//----- nvinfo : EIATTR_KPARAM_INFO
	.align		4
.L_29:
        /*0058*/ 	.byte	0x04, 0x17
        /*005a*/ 	.short	(.L_31 - .L_30)
.L_30:
        /*005c*/ 	.word	0x00000000
        /*0060*/ 	.short	0x0000
        /*0062*/ 	.short	0x0000
        /*0064*/ 	.byte	0x00, 0xf0, 0x11, 0x00


	//----- nvinfo : EIATTR_SPARSE_MMA_MASK
	.align		4
.L_31:
        /*0068*/ 	.byte	0x03, 0x50
        /*006a*/ 	.short	0x0000


	//----- nvinfo : EIATTR_MAXREG_COUNT
	.align		4
        /*006c*/ 	.byte	0x03, 0x1b
        /*006e*/ 	.short	0x00ff


	//----- nvinfo : EIATTR_MERCURY_ISA_VERSION
	.align		4
        /*0070*/ 	.byte	0x03, 0x5f
        /*0072*/ 	.short	0x0101


	//----- nvinfo : EIATTR_VRC_CTA_INIT_COUNT
	.align		4
        /*0074*/ 	.byte	0x02, 0x4a
	.zero		1
	.zero		1


	//----- nvinfo : EIATTR_EXIT_INSTR_OFFSETS
	.align		4
        /*0078*/ 	.byte	0x04, 0x1c
        /*007a*/ 	.short	(.L_33 - .L_32)


	//   ....[0]....
.L_32:
        /*007c*/ 	.word	0x000000c0


	//   ....[1]....
        /*0080*/ 	.word	0x00000800


	//----- nvinfo : EIATTR_CBANK_PARAM_SIZE
	.align		4
.L_33:
        /*0084*/ 	.byte	0x03, 0x19
        /*0086*/ 	.short	0x0028


	//----- nvinfo : EIATTR_PARAM_CBANK
	.align		4
        /*0088*/ 	.byte	0x04, 0x0a
        /*008a*/ 	.short	(.L_35 - .L_34)
	.align		4
.L_34:
        /*008c*/ 	.word	index@(.nv.constant0._Z9kernelMatIdEviiiPT_S1_S1_)
        /*0090*/ 	.short	0x0380
        /*0092*/ 	.short	0x0028


	//----- nvinfo : EIATTR_SW_WAR
	.align		4
.L_35:
        /*0094*/ 	.byte	0x04, 0x36
        /*0096*/ 	.short	(.L_37 - .L_36)
.L_36:
        /*0098*/ 	.word	0x00000008
.L_37:


//--------------------- .nv.info._Z9transposeiiPdS_ --------------------------
	.section	.nv.info._Z9transposeiiPdS_,"",@"SHT_CUDA_INFO"
	.sectionflags	@""
	.align	4


	//----- nvinfo : EIATTR_CUDA_API_VERSION
	.align		4
        /*0000*/ 	.byte	0x04, 0x37
        /*0002*/ 	.short	(.L_39 - .L_38)
.L_38:
        /*0004*/ 	.word	0x00000082


	//----- nvinfo : EIATTR_KPARAM_INFO
	.align		4
.L_39:
        /*0008*/ 	.byte	0x04, 0x17
        /*000a*/ 	.short	(.L_41 - .L_40)
.L_40:
        /*000c*/ 	.word	0x00000000
        /*0010*/ 	.short	0x0003
        /*0012*/ 	.short	0x0010
        /*0014*/ 	.byte	0x00, 0xf5, 0x21, 0x00


	//----- nvinfo : EIATTR_KPARAM_INFO
	.align		4
.L_41:
        /*0018*/ 	.byte	0x04, 0x17
        /*001a*/ 	.short	(.L_43 - .L_42)
.L_42:
        /*001c*/ 	.word	0x00000000
        /*0020*/ 	.short	0x0002
        /*0022*/ 	.short	0x0008
        /*0024*/ 	.byte	0x00, 0xf5, 0x21, 0x00


	//----- nvinfo : EIATTR_KPARAM_INFO
	.align		4
.L_43:
        /*0028*/ 	.byte	0x04, 0x17
        /*002a*/ 	.short	(.L_45 - .L_44)
.L_44:
        /*002c*/ 	.word	0x00000000
        /*0030*/ 	.short	0x0001
        /*0032*/ 	.short	0x0004
        /*0034*/ 	.byte	0x00, 0xf0, 0x11, 0x00


	//----- nvinfo : EIATTR_KPARAM_INFO
	.align		4
.L_45:
        /*0038*/ 	.byte	0x04, 0x17
        /*003a*/ 	.short	(.L_47 - .L_46)
.L_46:
        /*003c*/ 	.word	0x00000000
        /*0040*/ 	.short	0x0000
        /*0042*/ 	.short	0x0000
        /*0044*/ 	.byte	0x00, 0xf0, 0x11, 0x00


	//----- nvinfo : EIATTR_SPARSE_MMA_MASK
	.align		4
.L_47:
        /*0048*/ 	.byte	0x03, 0x50
        /*004a*/ 	.short	0x0000


	//----- nvinfo : EIATTR_MAXREG_COUNT
	.align		4
        /*004c*/ 	.byte	0x03, 0x1b
        /*004e*/ 	.short	0x00ff


	//----- nvinfo : EIATTR_MERCURY_ISA_VERSION
	.align		4
        /*0050*/ 	.byte	0x03, 0x5f
        /*0052*/ 	.short	0x0101


	//----- nvinfo : EIATTR_VRC_CTA_INIT_COUNT
	.align		4
        /*0054*/ 	.byte	0x02, 0x4a
	.zero		1
	.zero		1


	//----- nvinfo : EIATTR_EXIT_INSTR_OFFSETS
	.align		4
        /*0058*/ 	.byte	0x04, 0x1c
        /*005a*/ 	.short	(.L_49 - .L_48)


	//   ....[0]....
.L_48:
        /*005c*/ 	.word	0x00000080


	//   ....[1]....
        /*0060*/ 	.word	0x000002b0


	//----- nvinfo : EIATTR_CBANK_PARAM_SIZE
	.align		4
.L_49:
        /*0064*/ 	.byte	0x03, 0x19
        /*0066*/ 	.short	0x0018


	//----- nvinfo : EIATTR_PARAM_CBANK
	.align		4
        /*0068*/ 	.byte	0x04, 0x0a
        /*006a*/ 	.short	(.L_51 - .L_50)
	.align		4
.L_50:
        /*006c*/ 	.word	index@(.nv.constant0._Z9transposeiiPdS_)
        /*0070*/ 	.short	0x0380
        /*0072*/ 	.short	0x0018


	//----- nvinfo : EIATTR_SW_WAR
	.align		4
.L_51:
        /*0074*/ 	.byte	0x04, 0x36
        /*0076*/ 	.short	(.L_53 - .L_52)
.L_52:
        /*0078*/ 	.word	0x00000008
.L_53:


//--------------------- .nv.info._Z12col_wmma_keriiiPdS_S_dd --------------------------
	.section	.nv.info._Z12col_wmma_keriiiPdS_S_dd,"",@"SHT_CUDA_INFO"
	.sectionflags	@""
	.align	4


	//----- nvinfo : EIATTR_CUDA_API_VERSION
	.align		4
        /*0000*/ 	.byte	0x04, 0x37
        /*0002*/ 	.short	(.L_55 - .L_54)
.L_54:
        /*0004*/ 	.word	0x00000082


	//----- nvinfo : EIATTR_KPARAM_INFO
	.align		4
.L_55:
        /*0008*/ 	.byte	0x04, 0x17
        /*000a*/ 	.short	(.L_57 - .L_56)
.L_56:
        /*000c*/ 	.word	0x00000000
        /*0010*/ 	.short	0x0007
        /*0012*/ 	.short	0x0030
        /*0014*/ 	.byte	0x00, 0xf0, 0x21, 0x00


	//----- nvinfo : EIATTR_KPARAM_INFO
	.align		4
.L_57:
        /*0018*/ 	.byte	0x04, 0x17
        /*001a*/ 	.short	(.L_59 - .L_58)
.L_58:
        /*001c*/ 	.word	0x00000000
        /*0020*/ 	.short	0x0006
        /*0022*/ 	.short	0x0028
        /*0024*/ 	.byte	0x00, 0xf0, 0x21, 0x00


	//----- nvinfo : EIATTR_KPARAM_INFO
	.align		4
.L_59:
        /*0028*/ 	.byte	0x04, 0x17
        /*002a*/ 	.short	(.L_61 - .L_60)
.L_60:
        /*002c*/ 	.word	0x00000000
        /*0030*/ 	.short	0x0005
        /*0032*/ 	.short	0x0020
        /*0034*/ 	.byte	0x00, 0xf5, 0x21, 0x00


	//----- nvinfo : EIATTR_KPARAM_INFO
	.align		4
.L_61:
        /*0038*/ 	.byte	0x04, 0x17
        /*003a*/ 	.short	(.L_63 - .L_62)
.L_62:
        /*003c*/ 	.word	0x00000000
        /*0040*/ 	.short	0x0004
        /*0042*/ 	.short	0x0018
        /*0044*/ 	.byte	0x00, 0xf5, 0x21, 0x00


	//----- nvinfo : EIATTR_KPARAM_INFO
	.align		4
.L_63:
        /*0048*/ 	.byte	0x04, 0x17
        /*004a*/ 	.short	(.L_65 - .L_64)
.L_64:
        /*004c*/ 	.word	0x00000000
        /*0050*/ 	.short	0x0003
        /*0052*/ 	.short	0x0010
        /*0054*/ 	.byte	0x00, 0xf5, 0x21, 0x00


	//----- nvinfo : EIATTR_KPARAM_INFO
	.align		4
.L_65:
        /*0058*/ 	.byte	0x04, 0x17
        /*005a*/ 	.short	(.L_67 - .L_66)
.L_66:
        /*005c*/ 	.word	0x00000000
        /*0060*/ 	.short	0x0002
        /*0062*/ 	.short	0x0008
        /*0064*/ 	.byte	0x00, 0xf0, 0x11, 0x00


	//----- nvinfo : EIATTR_KPARAM_INFO
	.align		4
.L_67:
        /*0068*/ 	.byte	0x04, 0x17
        /*006a*/ 	.short	(.L_69 - .L_68)
.L_68:
        /*006c*/ 	.word	0x00000000
        /*0070*/ 	.short	0x0001
        /*0072*/ 	.short	0x0004
        /*0074*/ 	.byte	0x00, 0xf0, 0x11, 0x00


	//----- nvinfo : EIATTR_KPARAM_INFO
	.align		4
.L_69:
        /*0078*/ 	.byte	0x04, 0x17
        /*007a*/ 	.short	(.L_71 - .L_70)
.L_70:
        /*007c*/ 	.word	0x00000000
        /*0080*/ 	.short	0x0000
        /*0082*/ 	.short	0x0000
        /*0084*/ 	.byte	0x00, 0xf0, 0x11, 0x00


	//----- nvinfo : EIATTR_SPARSE_MMA_MASK
	.align		4
.L_71:
        /*0088*/ 	.byte	0x03, 0x50
        /*008a*/ 	.short	0x0000


	//----- nvinfo : EIATTR_WMMA_USED
	.align		4
        /*008c*/ 	.byte	0x01, 0x2b
	.zero		2


	//----- nvinfo : EIATTR_MAXREG_COUNT
	.align		4
        /*0090*/ 	.byte	0x03, 0x1b
        /*0092*/ 	.short	0x00ff


	//----- nvinfo : EIATTR_MERCURY_ISA_VERSION
	.align		4
        /*0094*/ 	.byte	0x03, 0x5f
        /*0096*/ 	.short	0x0101


	//----- nvinfo : EIATTR_VRC_CTA_INIT_COUNT
	.align		4
        /*0098*/ 	.byte	0x02, 0x4a
	.zero		1
	.zero		1


	//----- nvinfo : EIATTR_EXIT_INSTR_OFFSETS
	.align		4
        /*009c*/ 	.byte	0x04, 0x1c
        /*009e*/ 	.short	(.L_73 - .L_72)


	//   ....[0]....
.L_72:
        /*00a0*/ 	.word	0x00000b50


	//   ....[1]....
        /*00a4*/ 	.word	0x00000d10


	//----- nvinfo : EIATTR_CRS_STACK_SIZE
	.align		4
.L_73:
        /*00a8*/ 	.byte	0x04, 0x1e
        /*00aa*/ 	.short	(.L_75 - .L_74)
.L_74:
        /*00ac*/ 	.word	0x00000000


	//----- nvinfo : EIATTR_CBANK_PARAM_SIZE
	.align		4
.L_75:
        /*00b0*/ 	.byte	0x03, 0x19
        /*00b2*/ 	.short	0x0038


	//----- nvinfo : EIATTR_PARAM_CBANK
	.align		4
        /*00b4*/ 	.byte	0x04, 0x0a
        /*00b6*/ 	.short	(.L_77 - .L_76)
	.align		4
.L_76:
        /*00b8*/ 	.word	index@(.nv.constant0._Z12col_wmma_keriiiPdS_S_dd)
        /*00bc*/ 	.short	0x0380
        /*00be*/ 	.short	0x0038


	//----- nvinfo : EIATTR_SW_WAR
	.align		4
.L_77:
        /*00c0*/ 	.byte	0x04, 0x36
        /*00c2*/ 	.short	(.L_79 - .L_78)
.L_78:
        /*00c4*/ 	.word	0x00000008
.L_79:


//--------------------- .nv.callgraph             --------------------------
	.section	.nv.callgraph,"",@"SHT_CUDA_CALLGRAPH"
	.align	4
	.sectionentsize	8
	.align		4
        /*0000*/ 	.word	0x00000000
	.align		4
        /*0004*/ 	.word	0xffffffff
	.align		4
        /*0008*/ 	.word	0x00000000
	.align		4
        /*000c*/ 	.word	0xfffffffe
	.align		4
        /*0010*/ 	.word	0x00000000
	.align		4
        /*0014*/ 	.word	0xfffffffd
	.align		4
        /*0018*/ 	.word	0x00000000
	.align		4
        /*001c*/ 	.word	0xfffffffc


//--------------------- .text._Z9kernelMatIdEviiiPT_S1_S1_ --------------------------
	.section	.text._Z9kernelMatIdEviiiPT_S1_S1_,"ax",@progbits
	.align	128
        .global         _Z9kernelMatIdEviiiPT_S1_S1_
        .type           _Z9kernelMatIdEviiiPT_S1_S1_,@function
        .size           _Z9kernelMatIdEviiiPT_S1_S1_,(.L_x_17 - _Z9kernelMatIdEviiiPT_S1_S1_)
        .other          _Z9kernelMatIdEviiiPT_S1_S1_,@"STO_CUDA_ENTRY STV_DEFAULT"
_Z9kernelMatIdEviiiPT_S1_S1_:
.text._Z9kernelMatIdEviiiPT_S1_S1_:
[----:B------:R-:W-:Y:S01]  /*0000*/  LDC R1, c[0x0][0x37c] ;  /* 0x0000df00ff017b82 */ /* 0x000fe20000000800 */
[----:B------:R-:W0:Y:S07]  /*0010*/  S2R R7, SR_TID.Y ;  /* 0x0000000000077919 */ /* 0x000e2e0000002200 */
[----:B------:R-:W1:Y:S01]  /*0020*/  LDC R3, c[0x0][0x360] ;  /* 0x0000d800ff037b82 */ /* 0x000e620000000800 */
[----:B------:R-:W1:Y:S07]  /*0030*/  S2R R2, SR_TID.X ;  /* 0x0000000000027919 */ /* 0x000e6e0000002100 */
[----:B------:R-:W0:Y:S08]  /*0040*/  S2UR UR5, SR_CTAID.Y ;  /* 0x00000000000579c3 */ /* 0x000e300000002600 */
[----:B------:R-:W0:Y:S08]  /*0050*/  LDC R0, c[0x0][0x364] ;  /* 0x0000d900ff007b82 */ /* 0x000e300000000800 */
[----:B------:R-:W1:Y:S08]  /*0060*/  S2UR UR4, SR_CTAID.X ;  /* 0x00000000000479c3 */ /* 0x000e700000002500 */
[----:B------:R-:W2:Y:S01]  /*0070*/  LDC.64 R4, c[0x0][0x380] ;  /* 0x0000e000ff047b82 */ /* 0x000ea20000000a00 */
[----:B0-----:R-:W-:-:S02]  /*0080*/  IMAD R0, R0, UR5, R7 ;  /* 0x0000000500007c24 */ /* 0x001fc4000f8e0207 */
[----:B-1----:R-:W-:-:S03]  /*0090*/  IMAD R3, R3, UR4, R2 ;  /* 0x0000000403037c24 */ /* 0x002fc6000f8e0202 */
[----:B--2---:R-:W-:-:S04]  /*00a0*/  ISETP.GE.AND P0, PT, R0, R5, PT ;  /* 0x000000050000720c */ /* 0x004fc80003f06270 */
[----:B------:R-:W-:-:S13]  /*00b0*/  ISETP.GE.OR P0, PT, R3, R4, P0 ;  /* 0x000000040300720c */ /* 0x000fda0000706670 */
[----:B------:R-:W-:Y:S05]  /*00c0*/  @P0 EXIT ;  /* 0x000000000000094d */ /* 0x000fea0003800000 */
[----:B------:R-:W0:Y:S01]  /*00d0*/  LDC R2, c[0x0][0x388] ;  /* 0x0000e200ff027b82 */ /* 0x000e220000000800 */
[----:B------:R-:W1:Y:S01]  /*00e0*/  LDCU.64 UR4, c[0x0][0x358] ;  /* 0x00006b00ff0477ac */ /* 0x000e620008000a00 */
[----:B------:R-:W-:Y:S02]  /*00f0*/  CS2R R12, SRZ ;  /* 0x00000000000c7805 */ /* 0x000fe4000001ff00 */
[----:B0-----:R-:W-:-:S13]  /*0100*/  ISETP.GE.AND P0, PT, R2, 0x1, PT ;  /* 0x000000010200780c */ /* 0x001fda0003f06270 */
[----:B-1----:R-:W-:Y:S05]  /*0110*/  @!P0 BRA `(.L_x_0) ;  /* 0x0000000400a88947 */ /* 0x002fea0003800000 */
[C---:B------:R-:W-:Y:S01]  /*0120*/  ISETP.GE.U32.AND P1, PT, R2.reuse, 0x8, PT ;  /* 0x000000080200780c */ /* 0x040fe20003f26070 */
[----:B------:R-:W-:Y:S01]  /*0130*/  HFMA2 R24, -RZ, RZ, 0, 0 ;  /* 0x00000000ff187431 */ /* 0x000fe200000001ff */
[----:B------:R-:W-:Y:S01]  /*0140*/  LOP3.LUT R6, R2, 0x7, RZ, 0xc0, !PT ;  /* 0x0000000702067812 */ /* 0x000fe200078ec0ff */
[----:B------:R-:W-:Y:S01]  /*0150*/  IMAD R7, R3, R2, RZ ;  /* 0x0000000203077224 */ /* 0x000fe200078e02ff */
[----:B------:R-:W-:Y:S02]  /*0160*/  CS2R R12, SRZ ;  /* 0x00000000000c7805 */ /* 0x000fe4000001ff00 */
[----:B------:R-:W-:-:S07]  /*0170*/  ISETP.NE.AND P0, PT, R6, RZ, PT ;  /* 0x000000ff0600720c */ /* 0x000fce0003f05270 */
[----:B------:R-:W-:Y:S06]  /*0180*/  @!P1 BRA `(.L_x_1) ;  /* 0x0000000000b49947 */ /* 0x000fec0003800000 */
[----:B------:R-:W-:Y:S02]  /*0190*/  LOP3.LUT R24, R2, 0x7ffffff8, RZ, 0xc0, !PT ;  /* 0x7ffffff802187812 */ /* 0x000fe400078ec0ff */
[----:B------:R-:W-:Y:S02]  /*01a0*/  CS2R R12, SRZ ;  /* 0x00000000000c7805 */ /* 0x000fe4000001ff00 */
[----:B------:R-:W-:Y:S02]  /*01b0*/  MOV R4, R7 ;  /* 0x0000000700047202 */ /* 0x000fe40000000f00 */
[----:B------:R-:W-:Y:S02]  /*01c0*/  MOV R26, R0 ;  /* 0x00000000001a7202 */ /* 0x000fe40000000f00 */
[----:B------:R-:W-:-:S07]  /*01d0*/  IADD3 R25, PT, PT, -R24, RZ, RZ ;  /* 0x000000ff18197210 */ /* 0x000fce0007ffe1ff */
.L_x_2:
[----:B------:R-:W0:Y:S08]  /*01e0*/  LDC.64 R22, c[0x0][0x390] ;  /* 0x0000e400ff167b82 */ /* 0x000e300000000a00 */
[----:B------:R-:W1:Y:S01]  /*01f0*/  LDC.64 R18, c[0x0][0x398] ;  /* 0x0000e600ff127b82 */ /* 0x000e620000000a00 */
[----:B0-----:R-:W-:-:S05]  /*0200*/  IMAD.WIDE R22, R4, 0x8, R22 ;  /* 0x0000000804167825 */ /* 0x001fca00078e0216 */
[----:B------:R-:W2:Y:S01]  /*0210*/  LDG.E.64 R10, desc[UR4][R22.64] ;  /* 0x00000004160a7981 */ /* 0x000ea2000c1e1b00 */
[----:B-1----:R-:W-:-:S03]  /*0220*/  IMAD.WIDE R18, R26, 0x8, R18 ;  /* 0x000000081a127825 */ /* 0x002fc600078e0212 */
[----:B------:R-:W3:Y:S04]  /*0230*/  LDG.E.64 R8, desc[UR4][R22.64+0x8] ;  /* 0x0000080416087981 */ /* 0x000ee8000c1e1b00 */
[----:B------:R-:W2:Y:S01]  /*0240*/  LDG.E.64 R16, desc[UR4][R18.64] ;  /* 0x0000000412107981 */ /* 0x000ea2000c1e1b00 */
[----:B------:R-:W-:-:S05]  /*0250*/  IMAD.WIDE R28, R5, 0x8, R18 ;  /* 0x00000008051c7825 */ /* 0x000fca00078e0212 */
[----:B------:R-:W3:Y:S01]  /*0260*/  LDG.E.64 R14, desc[UR4][R28.64] ;  /* 0x000000041c0e7981 */ /* 0x000ee2000c1e1b00 */
[----:B------:R-:W-:Y:S01]  /*0270*/  IMAD.WIDE R20, R5, 0x8, R28 ;  /* 0x0000000805147825 */ /* 0x000fe200078e021c */
[----:B--2---:R-:W-:Y:S02]  /*0280*/  DFMA R16, R10, R16, R12 ;  /* 0x000000100a10722b */ /* 0x004fe4000000000c */
[----:B------:R-:W2:Y:S04]  /*0290*/  LDG.E.64 R12, desc[UR4][R22.64+0x10] ;  /* 0x00001004160c7981 */ /* 0x000ea8000c1e1b00 */
[----:B------:R0:W2:Y:S02]  /*02a0*/  LDG.E.64 R10, desc[UR4][R20.64] ;  /* 0x00000004140a7981 */ /* 0x0000a4000c1e1b00 */
[----:B---3--:R-:W-:-:S02]  /*02b0*/  DFMA R14, R8, R14, R16 ;  /* 0x0000000e080e722b */ /* 0x008fc40000000010 */
[----:B------:R-:W3:Y:S01]  /*02c0*/  LDG.E.64 R8, desc[UR4][R22.64+0x18] ;  /* 0x0000180416087981 */ /* 0x000ee2000c1e1b00 */
[----:B0-----:R-:W-:-:S05]  /*02d0*/  IMAD.WIDE R20, R5, 0x8, R20 ;  /* 0x0000000805147825 */ /* 0x001fca00078e0214 */
[----:B------:R-:W3:Y:S01]  /*02e0*/  LDG.E.64 R16, desc[UR4][R20.64] ;  /* 0x0000000414107981 */ /* 0x000ee2000c1e1b00 */
[C---:B------:R-:W-:Y:S01]  /*02f0*/  IMAD.WIDE R18, R5.reuse, 0x8, R20 ;  /* 0x0000000805127825 */ /* 0x040fe200078e0214 */
[----:B--2---:R-:W-:Y:S02]  /*0300*/  DFMA R10, R12, R10, R14 ;  /* 0x0000000a0c0a722b */ /* 0x004fe4000000000e */
[----:B------:R-:W2:Y:S04]  /*0310*/  LDG.E.64 R20, desc[UR4][R22.64+0x38] ;  /* 0x0000380416147981 */ /* 0x000ea8000c1e1b00 */
[----:B------:R-:W4:Y:S04]  /*0320*/  LDG.E.64 R14, desc[UR4][R22.64+0x20] ;  /* 0x00002004160e7981 */ /* 0x000f28000c1e1b00 */
[----:B------:R-:W4:Y:S01]  /*0330*/  LDG.E.64 R12, desc[UR4][R18.64] ;  /* 0x00000004120c7981 */ /* 0x000f22000c1e1b00 */
[----:B------:R-:W-:Y:S01]  /*0340*/  IMAD.WIDE R28, R5, 0x8, R18 ;  /* 0x00000008051c7825 */ /* 0x000fe200078e0212 */
[----:B---3--:R-:W-:-:S02]  /*0350*/  DFMA R16, R8, R16, R10 ;  /* 0x000000100810722b */ /* 0x008fc4000000000a */
[----:B------:R-:W3:Y:S04]  /*0360*/  LDG.E.64 R8, desc[UR4][R22.64+0x28] ;  /* 0x0000280416087981 */ /* 0x000ee8000c1e1b00 */
[----:B------:R0:W3:Y:S02]  /*0370*/  LDG.E.64 R10, desc[UR4][R28.64] ;  /* 0x000000041c0a7981 */ /* 0x0000e4000c1e1b00 */
[----:B0-----:R-:W-:-:S04]  /*0380*/  IMAD.WIDE R28, R5, 0x8, R28 ;  /* 0x00000008051c7825 */ /* 0x001fc800078e021c */
[----:B------:R-:W-:-:S06]  /*0390*/  IMAD.WIDE R18, R5, 0x8, R28 ;  /* 0x0000000805127825 */ /* 0x000fcc00078e021c */
[----:B------:R-:W2:Y:S01]  /*03a0*/  LDG.E.64 R18, desc[UR4][R18.64] ;  /* 0x0000000412127981 */ /* 0x000ea2000c1e1b00 */
[----:B----4-:R-:W-:-:S03]  /*03b0*/  DFMA R12, R14, R12, R16 ;  /* 0x0000000c0e0c722b */ /* 0x010fc60000000010 */
[----:B------:R-:W4:Y:S04]  /*03c0*/  LDG.E.64 R14, desc[UR4][R22.64+0x30] ;  /* 0x00003004160e7981 */ /* 0x000f28000c1e1b00 */
[----:B------:R-:W4:Y:S01]  /*03d0*/  LDG.E.64 R16, desc[UR4][R28.64] ;  /* 0x000000041c107981 */ /* 0x000f22000c1e1b00 */
[----:B------:R-:W-:Y:S01]  /*03e0*/  IADD3 R25, PT, PT, R25, 0x8, RZ ;  /* 0x0000000819197810 */ /* 0x000fe20007ffe0ff */
[----:B---3--:R-:W-:-:S03]  /*03f0*/  DFMA R8, R8, R10, R12 ;  /* 0x0000000a0808722b */ /* 0x008fc6000000000c */
[----:B------:R-:W-:Y:S02]  /*0400*/  ISETP.NE.AND P1, PT, R25, RZ, PT ;  /* 0x000000ff1900720c */ /* 0x000fe40003f25270 */
[----:B------:R-:W-:Y:S02]  /*0410*/  IADD3 R4, PT, PT, R4, 0x8, RZ ;  /* 0x0000000804047810 */ /* 0x000fe40007ffe0ff */
[----:B------:R-:W-:Y:S01]  /*0420*/  LEA R26, R5, R26, 0x3 ;  /* 0x0000001a051a7211 */ /* 0x000fe200078e18ff */
[----:B----4-:R-:W-:-:S08]  /*0430*/  DFMA R8, R14, R16, R8 ;  /* 0x000000100e08722b */ /* 0x010fd00000000008 */
[----:B--2---:R-:W-:Y:S01]  /*0440*/  DFMA R12, R20, R18, R8 ;  /* 0x00000012140c722b */ /* 0x004fe20000000008 */
[----:B------:R-:W-:Y:S10]  /*0450*/  @P1 BRA `(.L_x_2) ;  /* 0xfffffffc00601947 */ /* 0x000ff4000383ffff */
.L_x_1:
[----:B------:R-:W-:Y:S05]  /*0460*/  @!P0 BRA `(.L_x_0) ;  /* 0x0000000000d48947 */ /* 0x000fea0003800000 */
[----:B------:R-:W-:Y:S02]  /*0470*/  ISETP.GE.U32.AND P0, PT, R6, 0x4, PT ;  /* 0x000000040600780c */ /* 0x000fe40003f06070 */
[----:B------:R-:W-:-:S04]  /*0480*/  LOP3.LUT R4, R2, 0x3, RZ, 0xc0, !PT ;  /* 0x0000000302047812 */ /* 0x000fc800078ec0ff */
[----:B------:R-:W-:-:S07]  /*0490*/  ISETP.NE.AND P1, PT, R4, RZ, PT ;  /* 0x000000ff0400720c */ /* 0x000fce0003f25270 */
[----:B------:R-:W-:Y:S06]  /*04a0*/  @!P0 BRA `(.L_x_3) ;  /* 0x0000000000588947 */ /* 0x000fec0003800000 */
[----:B------:R-:W0:Y:S01]  /*04b0*/  LDC.64 R28, c[0x0][0x390] ;  /* 0x0000e400ff1c7b82 */ /* 0x000e220000000a00 */
[----:B------:R-:W-:Y:S01]  /*04c0*/  IADD3 R9, PT, PT, R7, R24, RZ ;  /* 0x0000001807097210 */ /* 0x000fe20007ffe0ff */
[----:B------:R-:W-:-:S06]  /*04d0*/  IMAD R15, R24, R5, R0 ;  /* 0x00000005180f7224 */ /* 0x000fcc00078e0200 */
[----:B------:R-:W1:Y:S01]  /*04e0*/  LDC.64 R10, c[0x0][0x398] ;  /* 0x0000e600ff0a7b82 */ /* 0x000e620000000a00 */
[----:B0-----:R-:W-:-:S05]  /*04f0*/  IMAD.WIDE R28, R9, 0x8, R28 ;  /* 0x00000008091c7825 */ /* 0x001fca00078e021c */
[----:B------:R-:W2:Y:S01]  /*0500*/  LDG.E.64 R26, desc[UR4][R28.64] ;  /* 0x000000041c1a7981 */ /* 0x000ea2000c1e1b00 */
[----:B-1----:R-:W-:-:S05]  /*0510*/  IMAD.WIDE R10, R15, 0x8, R10 ;  /* 0x000000080f0a7825 */ /* 0x002fca00078e020a */
[----:B------:R-:W2:Y:S01]  /*0520*/  LDG.E.64 R8, desc[UR4][R10.64] ;  /* 0x000000040a087981 */ /* 0x000ea2000c1e1b00 */
[----:B------:R-:W-:-:S05]  /*0530*/  IMAD.WIDE R16, R5, 0x8, R10 ;  /* 0x0000000805107825 */ /* 0x000fca00078e020a */
[----:B------:R-:W3:Y:S01]  /*0540*/  LDG.E.64 R14, desc[UR4][R16.64] ;  /* 0x00000004100e7981 */ /* 0x000ee2000c1e1b00 */
[----:B------:R-:W-:-:S03]  /*0550*/  IMAD.WIDE R20, R5, 0x8, R16 ;  /* 0x0000000805147825 */ /* 0x000fc600078e0210 */
[----:B------:R-:W3:Y:S04]  /*0560*/  LDG.E.64 R10, desc[UR4][R28.64+0x8] ;  /* 0x000008041c0a7981 */ /* 0x000ee8000c1e1b00 */
[----:B------:R-:W4:Y:S01]  /*0570*/  LDG.E.64 R18, desc[UR4][R20.64] ;  /* 0x0000000414127981 */ /* 0x000f22000c1e1b00 */
[----:B------:R-:W-:-:S03]  /*0580*/  IMAD.WIDE R22, R5, 0x8, R20 ;  /* 0x0000000805167825 */ /* 0x000fc600078e0214 */
[----:B------:R-:W4:Y:S04]  /*0590*/  LDG.E.64 R16, desc[UR4][R28.64+0x10] ;  /* 0x000010041c107981 */ /* 0x000f28000c1e1b00 */
[----:B------:R-:W5:Y:S04]  /*05a0*/  LDG.E.64 R22, desc[UR4][R22.64] ;  /* 0x0000000416167981 */ /* 0x000f68000c1e1b00 */
[----:B------:R-:W5:Y:S01]  /*05b0*/  LDG.E.64 R20, desc[UR4][R28.64+0x18] ;  /* 0x000018041c147981 */ /* 0x000f62000c1e1b00 */
[----:B------:R-:W-:Y:S01]  /*05c0*/  IADD3 R24, PT, PT, R24, 0x4, RZ ;  /* 0x0000000418187810 */ /* 0x000fe20007ffe0ff */
[----:B--2---:R-:W-:-:S08]  /*05d0*/  DFMA R8, R26, R8, R12 ;  /* 0x000000081a08722b */ /* 0x004fd0000000000c */
[----:B---3--:R-:W-:-:S08]  /*05e0*/  DFMA R8, R10, R14, R8 ;  /* 0x0000000e0a08722b */ /* 0x008fd00000000008 */
[----:B----4-:R-:W-:-:S08]  /*05f0*/  DFMA R8, R16, R18, R8 ;  /* 0x000000121008722b */ /* 0x010fd00000000008 */
[----:B-----5:R-:W-:-:S11]  /*0600*/  DFMA R12, R20, R22, R8 ;  /* 0x00000016140c722b */ /* 0x020fd60000000008 */
.L_x_3:
[----:B------:R-:W-:Y:S05]  /*0610*/  @!P1 BRA `(.L_x_0) ;  /* 0x0000000000689947 */ /* 0x000fea0003800000 */
[----:B------:R-:W0:Y:S01]  /*0620*/  LDC.64 R20, c[0x0][0x390] ;  /* 0x0000e400ff147b82 */ /* 0x000e220000000a00 */
[----:B------:R-:W-:Y:S02]  /*0630*/  ISETP.NE.AND P0, PT, R4, 0x1, PT ;  /* 0x000000010400780c */ /* 0x000fe40003f05270 */
[----:B------:R-:W-:-:S04]  /*0640*/  LOP3.LUT R2, R2, 0x1, RZ, 0xc0, !PT ;  /* 0x0000000102027812 */ /* 0x000fc800078ec0ff */
[----:B------:R-:W-:Y:S01]  /*0650*/  ISETP.NE.U32.AND P1, PT, R2, 0x1, PT ;  /* 0x000000010200780c */ /* 0x000fe20003f25070 */
[----:B------:R-:W1:Y:S06]  /*0660*/  LDC.64 R14, c[0x0][0x398] ;  /* 0x0000e600ff0e7b82 */ /* 0x000e6c0000000a00 */
[----:B------:R-:W-:Y:S01]  /*0670*/  @P0 IADD3 R17, PT, PT, R7, R24, RZ ;  /* 0x0000001807110210 */ /* 0x000fe20007ffe0ff */
[C---:B------:R-:W-:Y:S01]  /*0680*/  @P0 IMAD R23, R24.reuse, R5, R0 ;  /* 0x0000000518170224 */ /* 0x040fe200078e0200 */
[----:B------:R-:W2:Y:S08]  /*0690*/  LDC.64 R10, c[0x0][0x390] ;  /* 0x0000e400ff0a7b82 */ /* 0x000eb00000000a00 */
[----:B------:R-:W3:Y:S01]  /*06a0*/  LDC.64 R8, c[0x0][0x398] ;  /* 0x0000e600ff087b82 */ /* 0x000ee20000000a00 */
[----:B0-----:R-:W-:Y:S01]  /*06b0*/  @P0 IMAD.WIDE R20, R17, 0x8, R20 ;  /* 0x0000000811140825 */ /* 0x001fe200078e0214 */
[----:B------:R-:W-:-:S04]  /*06c0*/  @P0 IADD3 R24, PT, PT, R24, 0x2, RZ ;  /* 0x0000000218180810 */ /* 0x000fc80007ffe0ff */
[----:B------:R-:W4:Y:S01]  /*06d0*/  @P0 LDG.E.64 R16, desc[UR4][R20.64] ;  /* 0x0000000414100981 */ /* 0x000f22000c1e1b00 */
[----:B-1----:R-:W-:-:S05]  /*06e0*/  @P0 IMAD.WIDE R22, R23, 0x8, R14 ;  /* 0x0000000817160825 */ /* 0x002fca00078e020e */
[----:B------:R-:W4:Y:S01]  /*06f0*/  @P0 LDG.E.64 R14, desc[UR4][R22.64] ;  /* 0x00000004160e0981 */ /* 0x000f22000c1e1b00 */
[----:B------:R-:W-:Y:S01]  /*0700*/  @P0 IMAD.WIDE R18, R5, 0x8, R22 ;  /* 0x0000000805120825 */ /* 0x000fe200078e0216 */
[----:B------:R-:W-:Y:S02]  /*0710*/  @!P1 IADD3 R25, PT, PT, R7, R24, RZ ;  /* 0x0000001807199210 */ /* 0x000fe40007ffe0ff */
[----:B------:R-:W5:Y:S01]  /*0720*/  @P0 LDG.E.64 R6, desc[UR4][R20.64+0x8] ;  /* 0x0000080414060981 */ /* 0x000f62000c1e1b00 */
[----:B------:R-:W-:-:S03]  /*0730*/  @!P1 IMAD R27, R24, R5, R0 ;  /* 0x00000005181b9224 */ /* 0x000fc600078e0200 */
[----:B------:R-:W5:Y:S01]  /*0740*/  @P0 LDG.E.64 R18, desc[UR4][R18.64] ;  /* 0x0000000412120981 */ /* 0x000f62000c1e1b00 */
[----:B--2---:R-:W-:-:S04]  /*0750*/  @!P1 IMAD.WIDE R10, R25, 0x8, R10 ;  /* 0x00000008190a9825 */ /* 0x004fc800078e020a */
[----:B---3--:R-:W-:Y:S02]  /*0760*/  @!P1 IMAD.WIDE R8, R27, 0x8, R8 ;  /* 0x000000081b089825 */ /* 0x008fe400078e0208 */
[----:B------:R-:W2:Y:S04]  /*0770*/  @!P1 LDG.E.64 R10, desc[UR4][R10.64] ;  /* 0x000000040a0a9981 */ /* 0x000ea8000c1e1b00 */
[----:B------:R-:W2:Y:S01]  /*0780*/  @!P1 LDG.E.64 R8, desc[UR4][R8.64] ;  /* 0x0000000408089981 */ /* 0x000ea2000c1e1b00 */
[----:B----4-:R-:W-:-:S08]  /*0790*/  @P0 DFMA R14, R16, R14, R12 ;  /* 0x0000000e100e022b */ /* 0x010fd0000000000c */
[----:B-----5:R-:W-:-:S08]  /*07a0*/  @P0 DFMA R12, R6, R18, R14 ;  /* 0x00000012060c022b */ /* 0x020fd0000000000e */
[----:B--2---:R-:W-:-:S11]  /*07b0*/  @!P1 DFMA R12, R10, R8, R12 ;  /* 0x000000080a0c922b */ /* 0x004fd6000000000c */
.L_x_0:
[----:B------:R-:W0:Y:S01]  /*07c0*/  LDC.64 R6, c[0x0][0x3a0] ;  /* 0x0000e800ff067b82 */ /* 0x000e220000000a00 */
[----:B------:R-:W-:-:S04]  /*07d0*/  IMAD R3, R3, R5, R0 ;  /* 0x0000000503037224 */ /* 0x000fc800078e0200 */
[----:B0-----:R-:W-:-:S05]  /*07e0*/  IMAD.WIDE R2, R3, 0x8, R6 ;  /* 0x0000000803027825 */ /* 0x001fca00078e0206 */
[----:B------:R-:W-:Y:S01]  /*07f0*/  STG.E.64 desc[UR4][R2.64], R12 ;  /* 0x0000000c02007986 */ /* 0x000fe2000c101b04 */
[----:B------:R-:W-:Y:S05]  /*0800*/  EXIT ;  /* 0x000000000000794d */ /* 0x000fea0003800000 */
.L_x_4:
[----:B------:R-:W-:-:S00]  /*0810*/  BRA `(.L_x_4) ;  /* 0xfffffffc00fc7947 */ /* 0x000fc0000383ffff */
[----:B------:R-:W-:-:S00]  /*0820*/  NOP ;  /* 0x0000000000007918 */ /* 0x000fc00000000000 */
        /* <DEDUP_REMOVED lines=13> */
.L_x_17:


//--------------------- .text._Z9transposeiiPdS_  --------------------------
	.section	.text._Z9transposeiiPdS_,"ax",@progbits
	.align	128
        .global         _Z9transposeiiPdS_
        .type           _Z9transposeiiPdS_,@function
        .size           _Z9transposeiiPdS_,(.L_x_18 - _Z9transposeiiPdS_)
        .other          _Z9transposeiiPdS_,@"STO_CUDA_ENTRY STV_DEFAULT"
_Z9transposeiiPdS_:
.text._Z9transposeiiPdS_:
[----:B------:R-:W-:Y:S01]  /*0000*/  LDC R1, c[0x0][0x37c] ;  /* 0x0000df00ff017b82 */ /* 0x000fe20000000800 */
[----:B------:R-:W0:Y:S07]  /*0010*/  S2R R5, SR_TID.X ;  /* 0x0000000000057919 */ /* 0x000e2e0000002100 */
[----:B------:R-:W0:Y:S08]  /*0020*/  S2UR UR4, SR_CTAID.X ;  /* 0x00000000000479c3 */ /* 0x000e300000002500 */
[----:B------:R-:W0:Y:S08]  /*0030*/  LDC R0, c[0x0][0x360] ;  /* 0x0000d800ff007b82 */ /* 0x000e300000000800 */
[----:B------:R-:W1:Y:S01]  /*0040*/  LDC.64 R2, c[0x0][0x380] ;  /* 0x0000e000ff027b82 */ /* 0x000e620000000a00 */
[----:B0-----:R-:W-:-:S02]  /*0050*/  IMAD R0, R0, UR4, R5 ;  /* 0x0000000400007c24 */ /* 0x001fc4000f8e0205 */
[----:B-1----:R-:W-:-:S05]  /*0060*/  IMAD R5, R3, R2, RZ ;  /* 0x0000000203057224 */ /* 0x002fca00078e02ff */
[----:B------:R-:W-:-:S13]  /*0070*/  ISETP.GE.AND P0, PT, R0, R5, PT ;  /* 0x000000050000720c */ /* 0x000fda0003f06270 */
[----:B------:R-:W-:Y:S05]  /*0080*/  @P0 EXIT ;  /* 0x000000000000094d */ /* 0x000fea0003800000 */
[----:B------:R-:W-:Y:S01]  /*0090*/  IABS R7, R3 ;  /* 0x0000000300077213 */ /* 0x000fe20000000000 */
[----:B------:R-:W0:Y:S03]  /*00a0*/  LDCU.64 UR4, c[0x0][0x358] ;  /* 0x00006b00ff0477ac */ /* 0x000e260008000a00 */
[----:B------:R-:W1:Y:S08]  /*00b0*/  I2F.RP R6, R7 ;  /* 0x0000000700067306 */ /* 0x000e700000209400 */
[----:B-1----:R-:W1:Y:S02]  /*00c0*/  MUFU.RCP R6, R6 ;  /* 0x0000000600067308 */ /* 0x002e640000001000 */
[----:B-1----:R-:W-:-:S06]  /*00d0*/  IADD3 R4, PT, PT, R6, 0xffffffe, RZ ;  /* 0x0ffffffe06047810 */ /* 0x002fcc0007ffe0ff */
[----:B------:R1:W2:Y:S02]  /*00e0*/  F2I.FTZ.U32.TRUNC.NTZ R5, R4 ;  /* 0x0000000400057305 */ /* 0x0002a4000021f000 */
[----:B-1----:R-:W-:Y:S02]  /*00f0*/  HFMA2 R4, -RZ, RZ, 0, 0 ;  /* 0x00000000ff047431 */ /* 0x002fe400000001ff */
[----:B--2---:R-:W-:-:S04]  /*0100*/  IMAD.MOV R8, RZ, RZ, -R5 ;  /* 0x000000ffff087224 */ /* 0x004fc800078e0a05 */
[----:B------:R-:W-:Y:S01]  /*0110*/  IMAD R9, R8, R7, RZ ;  /* 0x0000000708097224 */ /* 0x000fe200078e02ff */
[----:B------:R-:W-:-:S03]  /*0120*/  IABS R8, R0 ;  /* 0x0000000000087213 */ /* 0x000fc60000000000 */
[----:B------:R-:W-:Y:S01]  /*0130*/  IMAD.HI.U32 R5, R5, R9, R4 ;  /* 0x0000000905057227 */ /* 0x000fe200078e0004 */
[----:B------:R-:W-:-:S04]  /*0140*/  LOP3.LUT R4, R0, R3, RZ, 0x3c, !PT ;  /* 0x0000000300047212 */ /* 0x000fc800078e3cff */
[----:B------:R-:W-:Y:S01]  /*0150*/  ISETP.GE.AND P1, PT, R4, RZ, PT ;  /* 0x000000ff0400720c */ /* 0x000fe20003f26270 */
[----:B------:R-:W-:-:S04]  /*0160*/  IMAD.HI.U32 R5, R5, R8, RZ ;  /* 0x0000000805057227 */ /* 0x000fc800078e00ff */
[----:B------:R-:W-:-:S04]  /*0170*/  IMAD.MOV R6, RZ, RZ, -R5 ;  /* 0x000000ffff067224 */ /* 0x000fc800078e0a05 */
[----:B------:R-:W-:-:S05]  /*0180*/  IMAD R6, R7, R6, R8 ;  /* 0x0000000607067224 */ /* 0x000fca00078e0208 */
[----:B------:R-:W-:-:S13]  /*0190*/  ISETP.GT.U32.AND P2, PT, R7, R6, PT ;  /* 0x000000060700720c */ /* 0x000fda0003f44070 */
[-C--:B------:R-:W-:Y:S01]  /*01a0*/  @!P2 IADD3 R6, PT, PT, R6, -R7.reuse, RZ ;  /* 0x800000070606a210 */ /* 0x080fe20007ffe0ff */
[----:B------:R-:W-:Y:S01]  /*01b0*/  @!P2 VIADD R5, R5, 0x1 ;  /* 0x000000010505a836 */ /* 0x000fe20000000000 */
[----:B------:R-:W-:Y:S02]  /*01c0*/  ISETP.NE.AND P2, PT, R3, RZ, PT ;  /* 0x000000ff0300720c */ /* 0x000fe40003f45270 */
[----:B------:R-:W-:-:S13]  /*01d0*/  ISETP.GE.U32.AND P0, PT, R6, R7, PT ;  /* 0x000000070600720c */ /* 0x000fda0003f06070 */
[----:B------:R-:W-:-:S05]  /*01e0*/  @P0 IADD3 R5, PT, PT, R5, 0x1, RZ ;  /* 0x0000000105050810 */ /* 0x000fca0007ffe0ff */
[----:B------:R-:W-:Y:S02]  /*01f0*/  IMAD.MOV.U32 R7, RZ, RZ, R5 ;  /* 0x000000ffff077224 */ /* 0x000fe400078e0005 */
[----:B------:R-:W1:Y:S03]  /*0200*/  LDC.64 R4, c[0x0][0x388] ;  /* 0x0000e200ff047b82 */ /* 0x000e660000000a00 */
[----:B------:R-:W-:Y:S02]  /*0210*/  @!P1 IADD3 R7, PT, PT, -R7, RZ, RZ ;  /* 0x000000ff07079210 */ /* 0x000fe40007ffe1ff */
[----:B------:R-:W-:-:S04]  /*0220*/  @!P2 LOP3.LUT R7, RZ, R3, RZ, 0x33, !PT ;  /* 0x00000003ff07a212 */ /* 0x000fc800078e33ff */
[----:B------:R-:W-:-:S05]  /*0230*/  IADD3 R6, PT, PT, -R7, RZ, RZ ;  /* 0x000000ff07067210 */ /* 0x000fca0007ffe1ff */
[----:B------:R-:W-:-:S04]  /*0240*/  IMAD R3, R3, R6, R0 ;  /* 0x0000000603037224 */ /* 0x000fc800078e0200 */
[----:B------:R-:W-:-:S04]  /*0250*/  IMAD R3, R3, R2, R7 ;  /* 0x0000000203037224 */ /* 0x000fc800078e0207 */
[----:B-1----:R-:W-:Y:S02]  /*0260*/  IMAD.WIDE R2, R3, 0x8, R4 ;  /* 0x0000000803027825 */ /* 0x002fe400078e0204 */
[----:B------:R-:W1:Y:S04]  /*0270*/  LDC.64 R4, c[0x0][0x390] ;  /* 0x0000e400ff047b82 */ /* 0x000e680000000a00 */
[----:B0-----:R-:W2:Y:S01]  /*0280*/  LDG.E.64 R2, desc[UR4][R2.64] ;  /* 0x0000000402027981 */ /* 0x001ea2000c1e1b00 */
[----:B-1----:R-:W-:-:S05]  /*0290*/  IMAD.WIDE R4, R0, 0x8, R4 ;  /* 0x0000000800047825 */ /* 0x002fca00078e0204 */
[----:B--2---:R-:W-:Y:S01]  /*02a0*/  STG.E.64 desc[UR4][R4.64], R2 ;  /* 0x0000000204007986 */ /* 0x004fe2000c101b04 */
[----:B------:R-:W-:Y:S05]  /*02b0*/  EXIT ;  /* 0x000000000000794d */ /* 0x000fea0003800000 */
.L_x_5:
        /* <DEDUP_REMOVED lines=12> */
.L_x_18:


//--------------------- .text._Z12col_wmma_keriiiPdS_S_dd --------------------------
	.section	.text._Z12col_wmma_keriiiPdS_S_dd,"ax",@progbits
	.align	128
        .global         _Z12col_wmma_keriiiPdS_S_dd
        .type           _Z12col_wmma_keriiiPdS_S_dd,@function
        .size           _Z12col_wmma_keriiiPdS_S_dd,(.L_x_19 - _Z12col_wmma_keriiiPdS_S_dd)
        .other          _Z12col_wmma_keriiiPdS_S_dd,@"STO_CUDA_ENTRY STV_DEFAULT"
_Z12col_wmma_keriiiPdS_S_dd:
.text._Z12col_wmma_keriiiPdS_S_dd:
[----:B------:R-:W-:Y:S01]  /*0000*/  LDC R1, c[0x0][0x37c] ;  /* 0x0000df00ff017b82 */ /* 0x000fe20000000800 */
[----:B------:R-:W0:Y:S07]  /*0010*/  S2R R3, SR_TID.X ;  /* 0x0000000000037919 */ /* 0x000e2e0000002100 */
[----:B------:R-:W0:Y:S01]  /*0020*/  S2UR UR4, SR_CTAID.X ;  /* 0x00000000000479c3 */ /* 0x000e220000002500 */
[----:B------:R-:W1:Y:S01]  /*0030*/  LDCU UR8, c[0x0][0x388] ;  /* 0x00007100ff0877ac */ /* 0x000e620008000800 */
[----:B------:R-:W-:Y:S01]  /*0040*/  CS2R R10, SRZ ;  /* 0x00000000000a7805 */ /* 0x000fe2000001ff00 */
[----:B------:R-:W2:Y:S01]  /*0050*/  S2R R5, SR_TID.Y ;  /* 0x0000000000057919 */ /* 0x000ea20000002200 */
[----:B------:R-:W-:Y:S01]  /*0060*/  CS2R R8, SRZ ;  /* 0x0000000000087805 */ /* 0x000fe2000001ff00 */
[----:B------:R-:W3:Y:S03]  /*0070*/  LDCU.64 UR6, c[0x0][0x358] ;  /* 0x00006b00ff0677ac */ /* 0x000ee60008000a00 */
[----:B------:R-:W0:Y:S08]  /*0080*/  LDC R0, c[0x0][0x360] ;  /* 0x0000d800ff007b82 */ /* 0x000e300000000800 */
[----:B------:R-:W2:Y:S01]  /*0090*/  S2UR UR5, SR_CTAID.Y ;  /* 0x00000000000579c3 */ /* 0x000ea20000002600 */
[----:B-1----:R-:W-:-:S07]  /*00a0*/  UISETP.GE.AND UP0, UPT, UR8, 0x1, UPT ;  /* 0x000000010800788c */ /* 0x002fce000bf06270 */
[----:B------:R-:W2:Y:S01]  /*00b0*/  LDC R2, c[0x0][0x364] ;  /* 0x0000d900ff027b82 */ /* 0x000ea20000000800 */
[----:B0-----:R-:W-:-:S05]  /*00c0*/  IMAD R0, R0, UR4, R3 ;  /* 0x0000000400007c24 */ /* 0x001fca000f8e0203 */
[----:B------:R-:W-:-:S04]  /*00d0*/  SHF.R.U32.HI R0, RZ, 0x2, R0 ;  /* 0x00000002ff007819 */ /* 0x000fc80000011600 */
[----:B------:R-:W-:Y:S01]  /*00e0*/  LOP3.LUT R3, R0, 0x3ffffff8, RZ, 0xc0, !PT ;  /* 0x3ffffff800037812 */ /* 0x000fe200078ec0ff */
[----:B--2---:R-:W-:-:S04]  /*00f0*/  IMAD R2, R2, UR5, R5 ;  /* 0x0000000502027c24 */ /* 0x004fc8000f8e0205 */
[----:B------:R-:W-:Y:S01]  /*0100*/  IMAD.SHL.U32 R2, R2, 0x8, RZ ;  /* 0x0000000802027824 */ /* 0x000fe200078e00ff */
[----:B---3--:R-:W-:Y:S06]  /*0110*/  BRA.U !UP0, `(.L_x_6) ;  /* 0x0000000908807547 */ /* 0x008fec000b800000 */
[----:B------:R-:W0:Y:S01]  /*0120*/  LDCU.64 UR10, c[0x0][0x380] ;  /* 0x00007000ff0a77ac */ /* 0x000e220008000a00 */
[C---:B------:R-:W-:Y:S01]  /*0130*/  IMAD R4, R2.reuse, UR8, RZ ;  /* 0x0000000802047c24 */ /* 0x040fe2000f8e02ff */
[----:B------:R-:W-:Y:S01]  /*0140*/  CS2R R10, SRZ ;  /* 0x00000000000a7805 */ /* 0x000fe2000001ff00 */
[----:B------:R-:W-:Y:S01]  /*0150*/  IMAD.MOV.U32 R5, RZ, RZ, RZ ;  /* 0x000000ffff057224 */ /* 0x000fe200078e00ff */
[----:B------:R-:W-:Y:S02]  /*0160*/  UISETP.GE.U32.AND UP0, UPT, UR8, 0xd, UPT ;  /* 0x0000000d0800788c */ /* 0x000fe4000bf06070 */
[----:B------:R-:W-:Y:S01]  /*0170*/  UIADD3 UR4, UPT, UPT, UR8, -0x1, URZ ;  /* 0xffffffff08047890 */ /* 0x000fe2000fffe0ff */
[----:B------:R-:W1:Y:S03]  /*0180*/  LDCU UR18, c[0x0][0x380] ;  /* 0x00007000ff1277ac */ /* 0x000e660008000800 */
[----:B------:R-:W-:Y:S01]  /*0190*/  ULEA.HI UR4, UR4, 0x1, URZ, 0x1e ;  /* 0x0000000104047891 */ /* 0x000fe2000f8ff0ff */
[----:B------:R-:W2:Y:S01]  /*01a0*/  LDCU UR19, c[0x0][0x388] ;  /* 0x00007100ff1377ac */ /* 0x000ea20008000800 */
[----:B0-----:R-:W-:Y:S01]  /*01b0*/  IMAD.U32 R15, RZ, RZ, UR10 ;  /* 0x0000000aff0f7e24 */ /* 0x001fe2000f8e00ff */
[----:B------:R-:W-:Y:S01]  /*01c0*/  ISETP.GE.AND P0, PT, R2, UR11, PT ;  /* 0x0000000b02007c0c */ /* 0x000fe2000bf06270 */
[----:B------:R-:W0:Y:S03]  /*01d0*/  LDCU.64 UR16, c[0x0][0x390] ;  /* 0x00007200ff1077ac */ /* 0x000e260008000a00 */
[----:B------:R-:W-:Y:S01]  /*01e0*/  ISETP.LT.AND P0, PT, R3, R15, !P0 ;  /* 0x0000000f0300720c */ /* 0x000fe20004701270 */
[----:B------:R-:W-:Y:S01]  /*01f0*/  ULOP3.LUT UR5, UR4, 0x3, URZ, 0xc0, !UPT ;  /* 0x0000000304057892 */ /* 0x000fe2000f8ec0ff */
[----:B-1----:R-:W-:Y:S11]  /*0200*/  BRA.U !UP0, `(.L_x_7) ;  /* 0x0000000508b47547 */ /* 0x002ff6000b800000 */
[----:B------:R-:W-:Y:S01]  /*0210*/  ULOP3.LUT UR4, UR4, 0x7ffffffc, URZ, 0xc0, !UPT ;  /* 0x7ffffffc04047892 */ /* 0x000fe2000f8ec0ff */
[----:B------:R-:W-:Y:S01]  /*0220*/  BSSY.RECONVERGENT B0, `(.L_x_7) ;  /* 0x000006b000007945 */ /* 0x000fe20003800200 */
[C---:B------:R-:W-:Y:S01]  /*0230*/  IMAD R6, R15.reuse, 0xc, RZ ;  /* 0x0000000c0f067824 */ /* 0x040fe200078e02ff */
[----:B------:R-:W-:Y:S01]  /*0240*/  CS2R R10, SRZ ;  /* 0x00000000000a7805 */ /* 0x000fe2000001ff00 */
[----:B------:R-:W-:Y:S01]  /*0250*/  UIADD3 UR4, UPT, UPT, -UR4, URZ, URZ ;  /* 0x000000ff04047290 */ /* 0x000fe2000fffe1ff */
[C---:B------:R-:W-:Y:S01]  /*0260*/  IMAD.SHL.U32 R12, R15.reuse, 0x8, RZ ;  /* 0x000000080f0c7824 */ /* 0x040fe200078e00ff */
[----:B------:R-:W-:Y:S01]  /*0270*/  CS2R R8, SRZ ;  /* 0x0000000000087805 */ /* 0x000fe2000001ff00 */
[----:B------:R-:W-:Y:S01]  /*0280*/  IMAD.SHL.U32 R24, R15, 0x4, RZ ;  /* 0x000000040f187824 */ /* 0x000fe200078e00ff */
[----:B------:R-:W1:Y:S01]  /*0290*/  LDCU UR14, c[0x0][0x380] ;  /* 0x00007000ff0e77ac */ /* 0x000e620008000800 */
[----:B------:R-:W-:Y:S02]  /*02a0*/  IMAD.MOV.U32 R26, RZ, RZ, RZ ;  /* 0x000000ffff1a7224 */ /* 0x000fe400078e00ff */
[----:B------:R-:W-:Y:S01]  /*02b0*/  IMAD.MOV.U32 R7, RZ, RZ, R4 ;  /* 0x000000ffff077224 */ /* 0x000fe200078e0004 */
[----:B------:R-:W3:Y:S01]  /*02c0*/  LDCU UR15, c[0x0][0x388] ;  /* 0x00007100ff0f77ac */ /* 0x000ee20008000800 */
[----:B------:R-:W-:-:S02]  /*02d0*/  IMAD.MOV.U32 R5, RZ, RZ, RZ ;  /* 0x000000ffff057224 */ /* 0x000fc400078e00ff */
[----:B------:R-:W-:Y:S01]  /*02e0*/  IMAD.U32 R0, RZ, RZ, UR4 ;  /* 0x00000004ff007e24 */ /* 0x000fe2000f8e00ff */
[----:B------:R-:W4:Y:S06]  /*02f0*/  LDCU.64 UR8, c[0x0][0x390] ;  /* 0x00007200ff0877ac */ /* 0x000f2c0008000a00 */
.L_x_12:
[----:B------:R-:W5:Y:S02]  /*0300*/  LDC.64 R16, c[0x0][0x398] ;  /* 0x0000e600ff107b82 */ /* 0x000f640000000a00 */
[----:B-----5:R-:W-:Y:S01]  /*0310*/  IMAD.WIDE.U32 R14, R7, 0x8, R16 ;  /* 0x00000008070e7825 */ /* 0x020fe200078e0010 */
[----:B---3--:R-:W-:Y:S06]  /*0320*/  @!P0 BRA `(.L_x_8) ;  /* 0x0000000000508947 */ /* 0x008fec0003800000 */
[----:B------:R-:W5:Y:S01]  /*0330*/  S2R R20, SR_LANEID ;  /* 0x0000000000147919 */ /* 0x000f620000000000 */
[----:B------:R-:W-:Y:S01]  /*0340*/  IMAD.MOV.U32 R19, RZ, RZ, RZ ;  /* 0x000000ffff137224 */ /* 0x000fe200078e00ff */
[----:B------:R-:W-:Y:S01]  /*0350*/  IADD3 R13, P1, PT, R3, R26, RZ ;  /* 0x0000001a030d7210 */ /* 0x000fe20007f3e0ff */
[----:B------:R-:W-:Y:S02]  /*0360*/  IMAD.MOV.U32 R21, RZ, RZ, RZ ;  /* 0x000000ffff157224 */ /* 0x000fe400078e00ff */
[----:B------:R-:W-:Y:S01]  /*0370*/  IMAD.WIDE.U32 R16, R7, 0x8, R16 ;  /* 0x0000000807107825 */ /* 0x000fe200078e0010 */
[----:B-----5:R-:W-:Y:S02]  /*0380*/  SHF.R.U32.HI R18, RZ, 0x2, R20 ;  /* 0x00000002ff127819 */ /* 0x020fe40000011614 */
[----:B------:R-:W-:-:S05]  /*0390*/  LOP3.LUT R20, R20, 0x3, RZ, 0xc0, !PT ;  /* 0x0000000314147812 */ /* 0x000fca00078ec0ff */
[----:B-1----:R-:W-:-:S04]  /*03a0*/  IMAD.WIDE.U32 R22, R20, UR14, R18 ;  /* 0x0000000e14167c25 */ /* 0x002fc8000f8e0012 */
[----:B---3--:R-:W-:Y:S01]  /*03b0*/  IMAD.WIDE.U32 R20, R18, UR15, R20 ;  /* 0x0000000f12147c25 */ /* 0x008fe2000f8e0014 */
[----:B------:R-:W-:Y:S02]  /*03c0*/  LEA.HI.X.SX32 R18, R26, RZ, 0x1, P1 ;  /* 0x000000ff1a127211 */ /* 0x000fe400008f0eff */
[C---:B----4-:R-:W-:Y:S02]  /*03d0*/  LEA R19, P1, R13.reuse, UR8, 0x3 ;  /* 0x000000080d137c11 */ /* 0x050fe4000f8218ff */
[----:B------:R-:W-:Y:S02]  /*03e0*/  LEA R16, P2, R20, R16, 0x3 ;  /* 0x0000001014107211 */ /* 0x000fe400078418ff */
[----:B------:R-:W-:Y:S02]  /*03f0*/  LEA.HI.X R13, R13, UR9, R18, 0x3, P1 ;  /* 0x000000090d0d7c11 */ /* 0x000fe400088f1c12 */
[----:B------:R-:W-:Y:S02]  /*0400*/  LEA R18, P1, R22, R19, 0x3 ;  /* 0x0000001316127211 */ /* 0x000fe400078218ff */
[----:B------:R-:W-:-:S02]  /*0410*/  LEA.HI.X R17, R20, R17, R21, 0x3, P2 ;  /* 0x0000001114117211 */ /* 0x000fc400010f1c15 */
[----:B------:R-:W-:-:S04]  /*0420*/  LEA.HI.X R19, R22, R13, R23, 0x3, P1 ;  /* 0x0000000d16137211 */ /* 0x000fc800008f1c17 */
[----:B------:R-:W3:Y:S04]  /*0430*/  LD.E.64 R16, desc[UR6][R16.64] ;  /* 0x0000000610107980 */ /* 0x000ee8000c101b00 */
[----:B------:R-:W3:Y:S01]  /*0440*/  LD.E.64 R18, desc[UR6][R18.64] ;  /* 0x0000000612127980 */ /* 0x000ee2000c101b00 */
[----:B------:R-:W-:Y:S05]  /*0450*/  WARPSYNC.ALL ;  /* 0x0000000000007948 */ /* 0x000fea0003800000 */
[----:B---3--:R1:W3:Y:S02]  /*0460*/  DMMA.8x8x4 R8, R18, R16, R8 ;  /* 0x000000101208723f */ /* 0x0082e40000000008 */
.L_x_8:
[----:B------:R-:W-:Y:S05]  /*0470*/  @!P0 BRA `(.L_x_9) ;  /* 0x00000000004c8947 */ /* 0x000fea0003800000 */
[----:B-1----:R-:W1:Y:S01]  /*0480*/  S2R R18, SR_LANEID ;  /* 0x0000000000127919 */ /* 0x002e620000000000 */
[----:B------:R-:W-:Y:S01]  /*0490*/  IADD3 R13, P1, PT, R3, R24, RZ ;  /* 0x00000018030d7210 */ /* 0x000fe20007f3e0ff */
[----:B------:R-:W-:Y:S02]  /*04a0*/  IMAD.MOV.U32 R21, RZ, RZ, RZ ;  /* 0x000000ffff157224 */ /* 0x000fe400078e00ff */
[----:B------:R-:W-:Y:S01]  /*04b0*/  IMAD.MOV.U32 R19, RZ, RZ, RZ ;  /* 0x000000ffff137224 */ /* 0x000fe200078e00ff */
[----:B------:R-:W-:Y:S02]  /*04c0*/  LEA.HI.X.SX32 R22, R24, RZ, 0x1, P1 ;  /* 0x000000ff18167211 */ /* 0x000fe400008f0eff */
[----:B----4-:R-:W-:-:S04]  /*04d0*/  LEA R23, P1, R13, UR8, 0x3 ;  /* 0x000000080d177c11 */ /* 0x010fc8000f8218ff */
[----:B------:R-:W-:Y:S02]  /*04e0*/  LEA.HI.X R13, R13, UR9, R22, 0x3, P1 ;  /* 0x000000090d0d7c11 */ /* 0x000fe400088f1c16 */
[----:B-1----:R-:W-:Y:S02]  /*04f0*/  SHF.R.U32.HI R20, RZ, 0x2, R18 ;  /* 0x00000002ff147819 */ /* 0x002fe40000011612 */
[----:B------:R-:W-:-:S05]  /*0500*/  LOP3.LUT R18, R18, 0x3, RZ, 0xc0, !PT ;  /* 0x0000000312127812 */ /* 0x000fca00078ec0ff */
[----:B------:R-:W-:-:S04]  /*0510*/  IMAD.WIDE.U32 R16, R18, UR14, R20 ;  /* 0x0000000e12107c25 */ /* 0x000fc8000f8e0014 */
[----:B---3--:R-:W-:Y:S01]  /*0520*/  IMAD.WIDE.U32 R18, R20, UR15, R18 ;  /* 0x0000000f14127c25 */ /* 0x008fe2000f8e0012 */
[----:B------:R-:W-:Y:S02]  /*0530*/  LEA R22, P1, R16, R23, 0x3 ;  /* 0x0000001710167211 */ /* 0x000fe400078218ff */
[----:B------:R-:W-:Y:S02]  /*0540*/  LEA R20, P2, R18, R14, 0x3 ;  /* 0x0000000e12147211 */ /* 0x000fe400078418ff */
[----:B------:R-:W-:Y:S02]  /*0550*/  LEA.HI.X R23, R16, R13, R17, 0x3, P1 ;  /* 0x0000000d10177211 */ /* 0x000fe400008f1c11 */
[----:B------:R-:W-:-:S04]  /*0560*/  LEA.HI.X R21, R18, R15, R19, 0x3, P2 ;  /* 0x0000000f12157211 */ /* 0x000fc800010f1c13 */
[----:B------:R-:W3:Y:S04]  /*0570*/  LD.E.64 R22, desc[UR6][R22.64] ;  /* 0x0000000616167980 */ /* 0x000ee8000c101b00 */
[----:B------:R-:W3:Y:S01]  /*0580*/  LD.E.64 R20, desc[UR6][R20.64+0x20] ;  /* 0x0000200614147980 */ /* 0x000ee2000c101b00 */
[----:B------:R-:W-:Y:S05]  /*0590*/  WARPSYNC.ALL ;  /* 0x0000000000007948 */ /* 0x000fea0003800000 */
[----:B---3--:R1:W3:Y:S02]  /*05a0*/  DMMA.8x8x4 R8, R22, R20, R8 ;  /* 0x000000141608723f */ /* 0x0082e40000000008 */
.L_x_9:
[----:B------:R-:W-:Y:S05]  /*05b0*/  @!P0 BRA `(.L_x_10) ;  /* 0x00000000004c8947 */ /* 0x000fea0003800000 */
[----:B-1----:R-:W1:Y:S01]  /*05c0*/  S2R R18, SR_LANEID ;  /* 0x0000000000127919 */ /* 0x002e620000000000 */
[----:B------:R-:W-:Y:S01]  /*05d0*/  IADD3 R22, P1, PT, R3, R12, RZ ;  /* 0x0000000c03167210 */ /* 0x000fe20007f3e0ff */
[----:B------:R-:W-:Y:S02]  /*05e0*/  IMAD.MOV.U32 R21, RZ, RZ, RZ ;  /* 0x000000ffff157224 */ /* 0x000fe400078e00ff */
[----:B------:R-:W-:Y:S01]  /*05f0*/  IMAD.MOV.U32 R19, RZ, RZ, RZ ;  /* 0x000000ffff137224 */ /* 0x000fe200078e00ff */
[----:B------:R-:W-:Y:S02]  /*0600*/  LEA.HI.X.SX32 R23, R12, RZ, 0x1, P1 ;  /* 0x000000ff0c177211 */ /* 0x000fe400008f0eff */
[----:B----4-:R-:W-:Y:S02]  /*0610*/  LEA R13, P1, R22, UR8, 0x3 ;  /* 0x00000008160d7c11 */ /* 0x010fe4000f8218ff */
[----:B-1----:R-:W-:Y:S02]  /*0620*/  SHF.R.U32.HI R20, RZ, 0x2, R18 ;  /* 0x00000002ff147819 */ /* 0x002fe40000011612 */
[----:B------:R-:W-:-:S05]  /*0630*/  LOP3.LUT R18, R18, 0x3, RZ, 0xc0, !PT ;  /* 0x0000000312127812 */ /* 0x000fca00078ec0ff */
[----:B------:R-:W-:Y:S01]  /*0640*/  IMAD.WIDE.U32 R16, R18, UR14, R20 ;  /* 0x0000000e12107c25 */ /* 0x000fe2000f8e0014 */
[----:B------:R-:W-:-:S03]  /*0650*/  LEA.HI.X R21, R22, UR9, R23, 0x3, P1 ;  /* 0x0000000916157c11 */ /* 0x000fc600088f1c17 */
        /* <DEDUP_REMOVED lines=9> */
.L_x_10:
[----:B------:R-:W-:Y:S05]  /*06f0*/  @!P0 BRA `(.L_x_11) ;  /* 0x00000000004c8947 */ /* 0x000fea0003800000 */
[----:B-1----:R-:W1:Y:S01]  /*0700*/  S2R R20, SR_LANEID ;  /* 0x0000000000147919 */ /* 0x002e620000000000 */
[----:B------:R-:W-:Y:S01]  /*0710*/  IADD3 R22, P1, PT, R3, R6, RZ ;  /* 0x0000000603167210 */ /* 0x000fe20007f3e0ff */
[----:B------:R-:W-:Y:S02]  /*0720*/  IMAD.MOV.U32 R19, RZ, RZ, RZ ;  /* 0x000000ffff137224 */ /* 0x000fe400078e00ff */
[----:B------:R-:W-:Y:S01]  /*0730*/  IMAD.MOV.U32 R21, RZ, RZ, RZ ;  /* 0x000000ffff157224 */ /* 0x000fe200078e00ff */
[----:B------:R-:W-:Y:S02]  /*0740*/  LEA.HI.X.SX32 R23, R6, RZ, 0x1, P1 ;  /* 0x000000ff06177211 */ /* 0x000fe400008f0eff */
[----:B----4-:R-:W-:Y:S02]  /*0750*/  LEA R13, P1, R22, UR8, 0x3 ;  /* 0x00000008160d7c11 */ /* 0x010fe4000f8218ff */
[----:B-1----:R-:W-:Y:S02]  /*0760*/  LOP3.LUT R18, R20, 0x3, RZ, 0xc0, !PT ;  /* 0x0000000314127812 */ /* 0x002fe400078ec0ff */
[----:B------:R-:W-:-:S05]  /*0770*/  SHF.R.U32.HI R20, RZ, 0x2, R20 ;  /* 0x00000002ff147819 */ /* 0x000fca0000011614 */
[----:B---3--:R-:W-:-:S04]  /*0780*/  IMAD.WIDE.U32 R16, R20, UR15, R18 ;  /* 0x0000000f14107c25 */ /* 0x008fc8000f8e0012 */
[----:B------:R-:W-:Y:S01]  /*0790*/  IMAD.WIDE.U32 R18, R18, UR14, R20 ;  /* 0x0000000e12127c25 */ /* 0x000fe2000f8e0014 */
[----:B------:R-:W-:Y:S02]  /*07a0*/  LEA.HI.X R21, R22, UR9, R23, 0x3, P1 ;  /* 0x0000000916157c11 */ /* 0x000fe400088f1c17 */
        /* <DEDUP_REMOVED lines=8> */
.L_x_11:
[----:B------:R-:W-:Y:S02]  /*0830*/  VIADD R0, R0, 0x4 ;  /* 0x0000000400007836 */ /* 0x000fe40000000000 */
[----:B-1----:R-:W-:Y:S02]  /*0840*/  IMAD.U32 R15, RZ, RZ, UR14 ;  /* 0x0000000eff0f7e24 */ /* 0x002fe4000f8e00ff */
[----:B------:R-:W-:Y:S01]  /*0850*/  VIADD R5, R5, 0x10 ;  /* 0x0000001005057836 */ /* 0x000fe20000000000 */
[----:B------:R-:W-:Y:S01]  /*0860*/  ISETP.NE.AND P1, PT, R0, RZ, PT ;  /* 0x000000ff0000720c */ /* 0x000fe20003f25270 */
[----:B------:R-:W-:Y:S02]  /*0870*/  VIADD R7, R7, 0x10 ;  /* 0x0000001007077836 */ /* 0x000fe40000000000 */
[C---:B------:R-:W-:Y:S02]  /*0880*/  IMAD R6, R15.reuse, 0x10, R6 ;  /* 0x000000100f067824 */ /* 0x040fe400078e0206 */
[----:B------:R-:W-:-:S02]  /*0890*/  IMAD R12, R15, 0x10, R12 ;  /* 0x000000100f0c7824 */ /* 0x000fc400078e020c */
[C---:B------:R-:W-:Y:S02]  /*08a0*/  IMAD R24, R15.reuse, 0x10, R24 ;  /* 0x000000100f187824 */ /* 0x040fe400078e0218 */
[----:B------:R-:W-:-:S04]  /*08b0*/  IMAD R26, R15, 0x10, R26 ;  /* 0x000000100f1a7824 */ /* 0x000fc800078e021a */
[----:B------:R-:W-:Y:S05]  /*08c0*/  @P1 BRA `(.L_x_12) ;  /* 0xfffffff8008c1947 */ /* 0x000fea000383ffff */
[----:B0-234-:R-:W-:Y:S05]  /*08d0*/  BSYNC.RECONVERGENT B0 ;  /* 0x0000000000007941 */ /* 0x01dfea0003800200 */
.L_x_7:
[----:B------:R-:W-:Y:S01]  /*08e0*/  UISETP.NE.AND UP0, UPT, UR5, URZ, UPT ;  /* 0x000000ff0500728c */ /* 0x000fe2000bf05270 */
[----:B------:R-:W-:Y:S08]  /*08f0*/  BSSY.RECONVERGENT B0, `(.L_x_6) ;  /* 0x0000022000007945 */ /* 0x000ff00003800200 */
[----:B------:R-:W-:Y:S05]  /*0900*/  BRA.U !UP0, `(.L_x_13) ;  /* 0x0000000108807547 */ /* 0x000fea000b800000 */
[----:B------:R-:W1:Y:S01]  /*0910*/  LDC R0, c[0x0][0x380] ;  /* 0x0000e000ff007b82 */ /* 0x000e620000000800 */
[----:B------:R-:W-:Y:S01]  /*0920*/  UIADD3 UR4, UPT, UPT, -UR5, URZ, URZ ;  /* 0x000000ff05047290 */ /* 0x000fe2000fffe1ff */
[----:B------:R-:W-:Y:S02]  /*0930*/  IMAD.IADD R13, R4, 0x1, R5 ;  /* 0x00000001040d7824 */ /* 0x000fe400078e0205 */
[----:B------:R-:W-:-:S03]  /*0940*/  IMAD R12, R5, R15, RZ ;  /* 0x0000000f050c7224 */ /* 0x000fc600078e02ff */
[----:B------:R-:W-:Y:S01]  /*0950*/  IMAD.U32 R20, RZ, RZ, UR4 ;  /* 0x00000004ff147e24 */ /* 0x000fe2000f8e00ff */
[----:B------:R-:W3:Y:S06]  /*0960*/  LDC.64 R6, c[0x0][0x398] ;  /* 0x0000e600ff067b82 */ /* 0x000eec0000000a00 */
.L_x_15:
[----:B------:R-:W-:-:S05]  /*0970*/  VIADD R20, R20, 0x1 ;  /* 0x0000000114147836 */ /* 0x000fca0000000000 */
[----:B------:R-:W-:Y:S01]  /*0980*/  ISETP.NE.AND P1, PT, R20, RZ, PT ;  /* 0x000000ff1400720c */ /* 0x000fe20003f25270 */
[----:B0---4-:R-:W-:-:S12]  /*0990*/  @!P0 BRA `(.L_x_14) ;  /* 0x0000000000508947 */ /* 0x011fd80003800000 */
[----:B------:R-:W4:Y:S01]  /*09a0*/  S2R R16, SR_LANEID ;  /* 0x0000000000107919 */ /* 0x000f220000000000 */
[----:B------:R-:W-:Y:S01]  /*09b0*/  IMAD.MOV.U32 R15, RZ, RZ, RZ ;  /* 0x000000ffff0f7224 */ /* 0x000fe200078e00ff */
[----:B------:R-:W-:Y:S01]  /*09c0*/  IADD3 R21, P2, PT, R3, R12, RZ ;  /* 0x0000000c03157210 */ /* 0x000fe20007f5e0ff */
[----:B------:R-:W-:-:S03]  /*09d0*/  IMAD.MOV.U32 R17, RZ, RZ, RZ ;  /* 0x000000ffff117224 */ /* 0x000fc600078e00ff */
[----:B------:R-:W-:Y:S02]  /*09e0*/  LEA.HI.X.SX32 R18, R12, RZ, 0x1, P2 ;  /* 0x000000ff0c127211 */ /* 0x000fe400010f0eff */
[----:B0-----:R-:W-:-:S04]  /*09f0*/  LEA R19, P2, R21, UR16, 0x3 ;  /* 0x0000001015137c11 */ /* 0x001fc8000f8418ff */
[----:B------:R-:W-:Y:S02]  /*0a00*/  LEA.HI.X R21, R21, UR17, R18, 0x3, P2 ;  /* 0x0000001115157c11 */ /* 0x000fe400090f1c12 */
[----:B----4-:R-:W-:Y:S02]  /*0a10*/  SHF.R.U32.HI R14, RZ, 0x2, R16 ;  /* 0x00000002ff0e7819 */ /* 0x010fe40000011610 */
[----:B------:R-:W-:-:S05]  /*0a20*/  LOP3.LUT R16, R16, 0x3, RZ, 0xc0, !PT ;  /* 0x0000000310107812 */ /* 0x000fca00078ec0ff */
[----:B------:R-:W-:-:S04]  /*0a30*/  IMAD.WIDE.U32 R4, R16, UR18, R14 ;  /* 0x0000001210047c25 */ /* 0x000fc8000f8e000e */
[----:B--2---:R-:W-:Y:S01]  /*0a40*/  IMAD.WIDE.U32 R14, R14, UR19, R16 ;  /* 0x000000130e0e7c25 */ /* 0x004fe2000f8e0010 */
[----:B------:R-:W-:-:S03]  /*0a50*/  LEA R18, P2, R4, R19, 0x3 ;  /* 0x0000001304127211 */ /* 0x000fc600078418ff */
[----:B---3--:R-:W-:Y:S01]  /*0a60*/  IMAD.WIDE.U32 R16, R13, 0x8, R6 ;  /* 0x000000080d107825 */ /* 0x008fe200078e0006 */
[----:B------:R-:W-:Y:S02]  /*0a70*/  LEA.HI.X R19, R4, R21, R5, 0x3, P2 ;  /* 0x0000001504137211 */ /* 0x000fe400010f1c05 */
[----:B------:R-:W-:-:S04]  /*0a80*/  LEA R16, P3, R14, R16, 0x3 ;  /* 0x000000100e107211 */ /* 0x000fc800078618ff */
[----:B------:R-:W2:Y:S01]  /*0a90*/  LD.E.64 R18, desc[UR6][R18.64] ;  /* 0x0000000612127980 */ /* 0x000ea2000c101b00 */
[----:B------:R-:W-:-:S06]  /*0aa0*/  LEA.HI.X R17, R14, R17, R15, 0x3, P3 ;  /* 0x000000110e117211 */ /* 0x000fcc00018f1c0f */
[----:B------:R-:W2:Y:S01]  /*0ab0*/  LD.E.64 R16, desc[UR6][R16.64] ;  /* 0x0000000610107980 */ /* 0x000ea2000c101b00 */
[----:B------:R-:W-:Y:S05]  /*0ac0*/  WARPSYNC.ALL ;  /* 0x0000000000007948 */ /* 0x000fea0003800000 */
[----:B--2---:R4:W0:Y:S02]  /*0ad0*/  DMMA.8x8x4 R8, R18, R16, R8 ;  /* 0x000000101208723f */ /* 0x0048240000000008 */
.L_x_14:
[----:B------:R-:W-:Y:S02]  /*0ae0*/  VIADD R13, R13, 0x4 ;  /* 0x000000040d0d7836 */ /* 0x000fe40000000000 */
[----:B-1----:R-:W-:Y:S01]  /*0af0*/  IMAD R12, R0, 0x4, R12 ;  /* 0x00000004000c7824 */ /* 0x002fe200078e020c */
[----:B------:R-:W-:Y:S06]  /*0b00*/  @P1 BRA `(.L_x_15) ;  /* 0xfffffffc00981947 */ /* 0x000fec000383ffff */
.L_x_13:
[----:B0-2---:R-:W-:Y:S05]  /*0b10*/  BSYNC.RECONVERGENT B0 ;  /* 0x0000000000007941 */ /* 0x005fea0003800200 */
.L_x_6:
[----:B------:R-:W0:Y:S02]  /*0b20*/  LDC.64 R4, c[0x0][0x380] ;  /* 0x0000e000ff047b82 */ /* 0x000e240000000a00 */
[----:B0-----:R-:W-:-:S04]  /*0b30*/  ISETP.GE.AND P0, PT, R2, R5, PT ;  /* 0x000000050200720c */ /* 0x001fc80003f06270 */
[----:B------:R-:W-:-:S13]  /*0b40*/  ISETP.GE.OR P0, PT, R3, R4, P0 ;  /* 0x000000040300720c */ /* 0x000fda0000706670 */
[----:B------:R-:W-:Y:S05]  /*0b50*/  @P0 EXIT ;  /* 0x000000000000094d */ /* 0x000fea0003800000 */
[----:B------:R-:W0:Y:S01]  /*0b60*/  S2R R5, SR_LANEID ;  /* 0x0000000000057919 */ /* 0x000e220000000000 */
[----:B------:R-:W3:Y:S01]  /*0b70*/  LDCU.64 UR10, c[0x0][0x3a0] ;  /* 0x00007400ff0a77ac */ /* 0x000ee20008000a00 */
[----:B------:R-:W-:-:S05]  /*0b80*/  IMAD R0, R2, R4, RZ ;  /* 0x0000000402007224 */ /* 0x000fca00078e02ff */
[----:B------:R-:W-:Y:S01]  /*0b90*/  IADD3 R0, P0, PT, R0, R3, RZ ;  /* 0x0000000300007210 */ /* 0x000fe20007f1e0ff */
[----:B------:R-:W-:-:S04]  /*0ba0*/  IMAD.MOV.U32 R3, RZ, RZ, RZ ;  /* 0x000000ffff037224 */ /* 0x000fc800078e00ff */
[----:B------:R-:W-:Y:S01]  /*0bb0*/  IMAD.X R13, RZ, RZ, RZ, P0 ;  /* 0x000000ffff0d7224 */ /* 0x000fe200000e06ff */
[----:B---3--:R-:W-:Y:S01]  /*0bc0*/  LEA R7, P0, R0, UR10, 0x3 ;  /* 0x0000000a00077c11 */ /* 0x008fe2000f8018ff */
[----:B0-----:R-:W-:Y:S01]  /*0bd0*/  IMAD.SHL.U32 R6, R5, 0x2, RZ ;  /* 0x0000000205067824 */ /* 0x001fe200078e00ff */
[----:B------:R-:W-:-:S04]  /*0be0*/  SHF.R.U32.HI R2, RZ, 0x2, R5 ;  /* 0x00000002ff027819 */ /* 0x000fc80000011605 */
[----:B------:R-:W-:-:S05]  /*0bf0*/  LOP3.LUT R5, R6, 0x6, RZ, 0xe2, !PT ;  /* 0x0000000606057812 */ /* 0x000fca00078ee2ff */
[----:B------:R-:W-:Y:S01]  /*0c00*/  IMAD.WIDE.U32 R2, R5, R4, R2 ;  /* 0x0000000405027225 */ /* 0x000fe200078e0002 */
[----:B------:R-:W-:Y:S02]  /*0c10*/  LEA.HI.X R5, R0, UR11, R13, 0x3, P0 ;  /* 0x0000000b00057c11 */ /* 0x000fe400080f1c0d */
[----:B------:R-:W-:-:S04]  /*0c20*/  LEA R6, P0, R2, R7, 0x3 ;  /* 0x0000000702067211 */ /* 0x000fc800078018ff */
[----:B------:R-:W-:Y:S02]  /*0c30*/  LEA.HI.X R7, R2, R5, R3, 0x3, P0 ;  /* 0x0000000502077211 */ /* 0x000fe400000f1c03 */
[----:B------:R-:W-:-:S03]  /*0c40*/  LEA R12, P0, R4, R6, 0x3 ;  /* 0x00000006040c7211 */ /* 0x000fc600078018ff */
[----:B------:R-:W2:Y:S02]  /*0c50*/  LD.E.64 R2, desc[UR6][R6.64] ;  /* 0x0000000606027980 */ /* 0x000ea4000c101b00 */
[----:B------:R-:W-:-:S05]  /*0c60*/  IMAD.X R13, RZ, RZ, R7, P0 ;  /* 0x000000ffff0d7224 */ /* 0x000fca00000e0607 */
[----:B------:R-:W3:Y:S01]  /*0c70*/  LD.E.64 R4, desc[UR6][R12.64] ;  /* 0x000000060c047980 */ /* 0x000ee2000c101b00 */
[----:B------:R-:W-:Y:S05]  /*0c80*/  WARPSYNC.ALL ;  /* 0x0000000000007948 */ /* 0x000fea0003800000 */
[----:B------:R-:W2:Y:S01]  /*0c90*/  LDCU.64 UR10, c[0x0][0x3b0] ;  /* 0x00007600ff0a77ac */ /* 0x000ea20008000a00 */
[----:B------:R-:W0:Y:S01]  /*0ca0*/  LDCU.64 UR12, c[0x0][0x3a8] ;  /* 0x00007500ff0c77ac */ /* 0x000e220008000a00 */
[----:B--2---:R-:W-:Y:S02]  /*0cb0*/  DMUL R2, R2, UR10 ;  /* 0x0000000a02027c28 */ /* 0x004fe40008000000 */
[----:B---3--:R-:W-:-:S06]  /*0cc0*/  DMUL R4, R4, UR10 ;  /* 0x0000000a04047c28 */ /* 0x008fcc0008000000 */
[----:B0-----:R-:W-:Y:S02]  /*0cd0*/  DFMA R2, R8, UR12, R2 ;  /* 0x0000000c08027c2b */ /* 0x001fe40008000002 */
[----:B------:R-:W-:-:S05]  /*0ce0*/  DFMA R4, R10, UR12, R4 ;  /* 0x0000000c0a047c2b */ /* 0x000fca0008000004 */
[----:B------:R-:W-:Y:S04]  /*0cf0*/  ST.E.64 desc[UR6][R6.64], R2 ;  /* 0x0000000206007985 */ /* 0x000fe8000c101b06 */
[----:B------:R-:W-:Y:S01]  /*0d00*/  ST.E.64 desc[UR6][R12.64], R4 ;  /* 0x000000040c007985 */ /* 0x000fe2000c101b06 */
[----:B------:R-:W-:Y:S05]  /*0d10*/  EXIT ;  /* 0x000000000000794d */ /* 0x000fea0003800000 */
.L_x_16:
        /* <DEDUP_REMOVED lines=14> */
.L_x_19:


//--------------------- .nv.shared.reserved.0     --------------------------
	.section	.nv.shared.reserved.0,"aw",@nobits
	.weak		__nv_reservedSMEM_offset_0_alias
	.size		__nv_reservedSMEM_offset_0_alias, 0, 64
	.other		__nv_reservedSMEM_offset_0_alias,@"STO_CUDA_RESERVED_SHARED STV_DEFAULT"
__nv_reservedSMEM_offset_0_alias:
	.zero		0
	.zero		64


//--------------------- .nv.constant0._Z9kernelMatIdEviiiPT_S1_S1_ --------------------------
	.section	.nv.constant0._Z9kernelMatIdEviiiPT_S1_S1_,"a",@progbits
	.sectionflags	@""
	.align	4
.nv.constant0._Z9kernelMatIdEviiiPT_S1_S1_:
	.zero		936


//--------------------- .nv.constant0._Z9transposeiiPdS_ --------------------------
	.section	.nv.constant0._Z9transposeiiPdS_,"a",@progbits
	.sectionflags	@""
	.align	4
.nv.constant0._Z9transposeiiPdS_:
	.zero		920


//--------------------- .nv.constant0._Z12col_wmma_keriiiPdS_S_dd --------------------------
	.section	.nv.constant0._Z12col_wmma_keriiiPdS_S_dd,"a",@progbits
	.sectionflags	@""
	.align	4
.nv.constant0._Z12col_wmma_keriiiPdS_S_dd:
	.zero		952


//--------------------- SYMBOLS --------------------------

	.type		.nv.reservedSmem.offset0,@object
	.size		.nv.reservedSmem.offset0,0x4
